	.target	sm_90a

	.elftype	@"ET_EXEC"


//--------------------- .note.nv.tkinfo           --------------------------
	.section	.note.nv.tkinfo,"",@"SHT_NOTE"
	.sectionflags	@"SHF_NOTE_NV_TKINFO"
	.tkinfo
        /*0018*/ 	.word	0x00000002
        /*0030*/ 	.string	""
        /*0030*/ 	.string	"ptxas"
        /*0030*/ 	.string	"Cuda compilation tools, release 13.0, V13.0.88"
        /*0030*/ 	.string	"Build cuda_13.0.r13.0/compiler.36424714_0"
        /*0030*/ 	.string	"-v  -suppress-debug-info  -lineinfo  -arch sm_90a "



//--------------------- .note.nv.cuinfo           --------------------------
	.section	.note.nv.cuinfo,"",@"SHT_NOTE"
	.sectionflags	@"SHF_NOTE_NV_CUINFO"
        /*0018*/ 	.short	0x0002
        /*001a*/ 	.short	0x005a
        /*001c*/ 	.short	0x0082
	.zero		2


//--------------------- .nv.info                  --------------------------
	.section	.nv.info,"",@"SHT_CUDA_INFO"
	.align	4


	//----- nvinfo : EIATTR_REGCOUNT
	.align		4
        /*0000*/ 	.byte	0x04, 0x2f
        /*0002*/ 	.short	(.L_1 - .L_0)
	.align		4
.L_0:
        /*0004*/ 	.word	index@(gluon_wgmma)
        /*0008*/ 	.word	0x0000003a


	//----- nvinfo : EIATTR_FRAME_SIZE
	.align		4
.L_1:
        /*000c*/ 	.byte	0x04, 0x11
        /*000e*/ 	.short	(.L_3 - .L_2)
	.align		4
.L_2:
        /*0010*/ 	.word	index@(gluon_wgmma)
        /*0014*/ 	.word	0x00000000


	//----- nvinfo : EIATTR_MIN_STACK_SIZE
	.align		4
.L_3:
        /*0018*/ 	.byte	0x04, 0x12
        /*001a*/ 	.short	(.L_5 - .L_4)
	.align		4
.L_4:
        /*001c*/ 	.word	index@(gluon_wgmma)
        /*0020*/ 	.word	0x00000000
.L_5:


//--------------------- .nv.compat                --------------------------
	.section	.nv.compat,"",@"SHT_CUDA_COMPAT_INFO"
	.align	4
        /*0000*/ 	.byte	0x02, 0x09, 0x01, 0x00, 0x02, 0x02, 0x04, 0x00, 0x02, 0x05, 0x05, 0x00, 0x03, 0x07, 0x01, 0x01
        /*0010*/ 	.byte	0x02, 0x03, 0x03, 0x00, 0x02, 0x06, 0x01, 0x00, 0x04, 0x0b, 0x08, 0x00, 0x00, 0x00, 0x00, 0x00
        /*0020*/ 	.byte	0x00, 0x00, 0x00, 0x00


//--------------------- .nv.info.gluon_wgmma      --------------------------
	.section	.nv.info.gluon_wgmma,"",@"SHT_CUDA_INFO"
	.sectionflags	@""
	.align	4


	//----- nvinfo : EIATTR_CUDA_API_VERSION
	.align		4
        /*0000*/ 	.byte	0x04, 0x37
        /*0002*/ 	.short	(.L_7 - .L_6)
.L_6:
        /*0004*/ 	.word	0x00000082


	//----- nvinfo : EIATTR_KPARAM_INFO
	.align		4
.L_7:
        /*0008*/ 	.byte	0x04, 0x17
        /*000a*/ 	.short	(.L_9 - .L_8)
.L_8:
        /*000c*/ 	.word	0x00000000
        /*0010*/ 	.short	0x000a
        /*0012*/ 	.short	0x0048
        /*0014*/ 	.byte	0x00, 0xf4, 0x21, 0x00


	//----- nvinfo : EIATTR_KPARAM_INFO
	.align		4
.L_9:
        /*0018*/ 	.byte	0x04, 0x17
        /*001a*/ 	.short	(.L_11 - .L_10)
.L_10:
        /*001c*/ 	.word	0x00000000
        /*0020*/ 	.short	0x0009
        /*0022*/ 	.short	0x0040
        /*0024*/ 	.byte	0x00, 0xf4, 0x21, 0x00


	//----- nvinfo : EIATTR_KPARAM_INFO
	.align		4
.L_11:
        /*0028*/ 	.byte	0x04, 0x17
        /*002a*/ 	.short	(.L_13 - .L_12)
.L_12:
        /*002c*/ 	.word	0x00000000
        /*0030*/ 	.short	0x0008
        /*0032*/ 	.short	0x0038
        /*0034*/ 	.byte	0x00, 0xf0, 0x21, 0x00


	//----- nvinfo : EIATTR_KPARAM_INFO
	.align		4
.L_13:
        /*0038*/ 	.byte	0x04, 0x17
        /*003a*/ 	.short	(.L_15 - .L_14)
.L_14:
        /*003c*/ 	.word	0x00000000
        /*0040*/ 	.short	0x0007
        /*0042*/ 	.short	0x0030
        /*0044*/ 	.byte	0x00, 0xf0, 0x21, 0x00


	//----- nvinfo : EIATTR_KPARAM_INFO
	.align		4
.L_15:
        /*0048*/ 	.byte	0x04, 0x17
        /*004a*/ 	.short	(.L_17 - .L_16)
.L_16:
        /*004c*/ 	.word	0x00000000
        /*0050*/ 	.short	0x0006
        /*0052*/ 	.short	0x0028
        /*0054*/ 	.byte	0x00, 0xf0, 0x21, 0x00


	//----- nvinfo : EIATTR_KPARAM_INFO
	.align		4
.L_17:
        /*0058*/ 	.byte	0x04, 0x17
        /*005a*/ 	.short	(.L_19 - .L_18)
.L_18:
        /*005c*/ 	.word	0x00000000
        /*0060*/ 	.short	0x0005
        /*0062*/ 	.short	0x0020
        /*0064*/ 	.byte	0x00, 0xf0, 0x11, 0x00


	//----- nvinfo : EIATTR_KPARAM_INFO
	.align		4
.L_19:
        /*0068*/ 	.byte	0x04, 0x17
        /*006a*/ 	.short	(.L_21 - .L_20)
.L_20:
        /*006c*/ 	.word	0x00000000
        /*0070*/ 	.short	0x0004
        /*0072*/ 	.short	0x001c
        /*0074*/ 	.byte	0x00, 0xf0, 0x11, 0x00


	//----- nvinfo : EIATTR_KPARAM_INFO
	.align		4
.L_21:
        /*0078*/ 	.byte	0x04, 0x17
        /*007a*/ 	.short	(.L_23 - .L_22)
.L_22:
        /*007c*/ 	.word	0x00000000
        /*0080*/ 	.short	0x0003
        /*0082*/ 	.short	0x0018
        /*0084*/ 	.byte	0x00, 0xf0, 0x11, 0x00


	//----- nvinfo : EIATTR_KPARAM_INFO
	.align		4
.L_23:
        /*0088*/ 	.byte	0x04, 0x17
        /*008a*/ 	.short	(.L_25 - .L_24)
.L_24:
        /*008c*/ 	.word	0x00000000
        /*0090*/ 	.short	0x0002
        /*0092*/ 	.short	0x0010
        /*0094*/ 	.byte	0x00, 0xf4, 0x21, 0x00


	//----- nvinfo : EIATTR_KPARAM_INFO
	.align		4
.L_25:
        /*0098*/ 	.byte	0x04, 0x17
        /*009a*/ 	.short	(.L_27 - .L_26)
.L_26:
        /*009c*/ 	.word	0x00000000
        /*00a0*/ 	.short	0x0001
        /*00a2*/ 	.short	0x0008
        /*00a4*/ 	.byte	0x00, 0xf4, 0x21, 0x00


	//----- nvinfo : EIATTR_KPARAM_INFO
	.align		4
.L_27:
        /*00a8*/ 	.byte	0x04, 0x17
        /*00aa*/ 	.short	(.L_29 - .L_28)
.L_28:
        /*00ac*/ 	.word	0x00000000
        /*00b0*/ 	.short	0x0000
        /*00b2*/ 	.short	0x0000
        /*00b4*/ 	.byte	0x00, 0xf4, 0x21, 0x00


	//----- nvinfo : EIATTR_SPARSE_MMA_MASK
	.align		4
.L_29:
        /*00b8*/ 	.byte	0x03, 0x50
        /*00ba*/ 	.short	0x0000


	//----- nvinfo : EIATTR_MAXREG_COUNT
	.align		4
        /*00bc*/ 	.byte	0x03, 0x1b
        /*00be*/ 	.short	0x00ff


	//----- nvinfo : EIATTR_NUM_BARRIERS
	.align		4
        /*00c0*/ 	.byte	0x02, 0x4c
        /*00c2*/ 	.byte	0x01
	.zero		1


	//----- nvinfo : EIATTR_MERCURY_ISA_VERSION
	.align		4
        /*00c4*/ 	.byte	0x03, 0x5f
        /*00c6*/ 	.short	0x0101


	//----- nvinfo : EIATTR_INT_WARP_WIDE_INSTR_OFFSETS
	.align		4
        /*00c8*/ 	.byte	0x04, 0x31
        /*00ca*/ 	.short	(.L_31 - .L_30)


	//   ....[0]....
.L_30:
        /*00cc*/ 	.word	0x00001320


	//   ....[1]....
        /*00d0*/ 	.word	0x000013b0


	//   ....[2]....
        /*00d4*/ 	.word	0x000016b0


	//   ....[3]....
        /*00d8*/ 	.word	0x000016c0


	//   ....[4]....
        /*00dc*/ 	.word	0x00001740


	//   ....[5]....
        /*00e0*/ 	.word	0x00001750


	//   ....[6]....
        /*00e4*/ 	.word	0x00001c20


	//   ....[7]....
        /*00e8*/ 	.word	0x00001c30


	//----- nvinfo : EIATTR_COOP_GROUP_MASK_REGIDS
	.align		4
.L_31:
        /*00ec*/ 	.byte	0x04, 0x29
        /*00ee*/ 	.short	(.L_33 - .L_32)


	//   ....[0]....
.L_32:
        /*00f0*/ 	.word	0xffffffff


	//   ....[1]....
        /*00f4*/ 	.word	0xffffffff


	//   ....[2]....
        /*00f8*/ 	.word	0xffffffff


	//----- nvinfo : EIATTR_COOP_GROUP_INSTR_OFFSETS
	.align		4
.L_33:
        /*00fc*/ 	.byte	0x04, 0x28
        /*00fe*/ 	.short	(.L_35 - .L_34)


	//   ....[0]....
.L_34:
        /*0100*/ 	.word	0x00000140


	//   ....[1]....
        /*0104*/ 	.word	0x00000720


	//   ....[2]....
        /*0108*/ 	.word	0x00000cd0


	//----- nvinfo : EIATTR_MBARRIER_INSTR_OFFSETS
	.align		4
.L_35:
        /*010c*/ 	.byte	0x04, 0x39
        /*010e*/ 	.short	(.L_37 - .L_36)


	//   ....[0]....
.L_36:
        /*0110*/ 	.word	0x00001470
        /*0114*/ 	.word	0x000000ff
        /*0118*/ 	.word	0x00003000
        /*011c*/ 	.short	0x0100
        /*011e*/ 	.byte	0x0c
	.zero		1


	//   ....[1]....
        /*0120*/ 	.word	0x000017f0
        /*0124*/ 	.word	0x000000ff
        /*0128*/ 	.word	0x00003000
        /*012c*/ 	.short	0x010a
        /*012e*/ 	.byte	0x0c
	.zero		1


	//   ....[2]....
        /*0130*/ 	.word	0x00001ab0
        /*0134*/ 	.word	0x000000ff
        /*0138*/ 	.word	0x00003000
        /*013c*/ 	.short	0x0108
        /*013e*/ 	.byte	0x0c
	.zero		1


	//   ....[3]....
        /*0140*/ 	.word	0x00001cf0
        /*0144*/ 	.word	0x000000ff
        /*0148*/ 	.word	0x00003000
        /*014c*/ 	.short	0x010a
        /*014e*/ 	.byte	0x0c
	.zero		1


	//----- nvinfo : EIATTR_NUM_MBARRIERS
	.align		4
.L_37:
        /*0150*/ 	.byte	0x03, 0x38
        /*0152*/ 	.short	0x0001


	//----- nvinfo : EIATTR_EXIT_INSTR_OFFSETS
	.align		4
        /*0154*/ 	.byte	0x04, 0x1c
        /*0156*/ 	.short	(.L_39 - .L_38)


	//   ....[0]....
.L_38:
        /*0158*/ 	.word	0x00001ce0


	//----- nvinfo : EIATTR_REQNTID
	.align		4
.L_39:
        /*015c*/ 	.byte	0x04, 0x10
        /*015e*/ 	.short	(.L_41 - .L_40)
.L_40:
        /*0160*/ 	.word	0x00000100
        /*0164*/ 	.word	0x00000001
        /*0168*/ 	.word	0x00000001


	//----- nvinfo : EIATTR_CRS_STACK_SIZE
	.align		4
.L_41:
        /*016c*/ 	.byte	0x04, 0x1e
        /*016e*/ 	.short	(.L_43 - .L_42)
.L_42:
        /*0170*/ 	.word	0x00000000


	//----- nvinfo : EIATTR_CBANK_PARAM_SIZE
	.align		4
.L_43:
        /*0174*/ 	.byte	0x03, 0x19
        /*0176*/ 	.short	0x0050


	//----- nvinfo : EIATTR_PARAM_CBANK
	.align		4
        /*0178*/ 	.byte	0x04, 0x0a
        /*017a*/ 	.short	(.L_45 - .L_44)
	.align		4
.L_44:
        /*017c*/ 	.word	index@(.nv.constant0.gluon_wgmma)
        /*0180*/ 	.short	0x0210
        /*0182*/ 	.short	0x0050


	//----- nvinfo : EIATTR_SW_WAR
	.align		4
.L_45:
        /*0184*/ 	.byte	0x04, 0x36
        /*0186*/ 	.short	(.L_47 - .L_46)
.L_46:
        /*0188*/ 	.word	0x00000008
.L_47:


//--------------------- .nv.callgraph             --------------------------
	.section	.nv.callgraph,"",@"SHT_CUDA_CALLGRAPH"
	.align	4
	.sectionentsize	8
	.align		4
        /*0000*/ 	.word	0x00000000
	.align		4
        /*0004*/ 	.word	0xffffffff
	.align		4
        /*0008*/ 	.word	0x00000000
	.align		4
        /*000c*/ 	.word	0xfffffffe
	.align		4
        /*0010*/ 	.word	0x00000000
	.align		4
        /*0014*/ 	.word	0xfffffffd
	.align		4
        /*0018*/ 	.word	0x00000000
	.align		4
        /*001c*/ 	.word	0xfffffffc


//--------------------- .text.gluon_wgmma         --------------------------
	.section	.text.gluon_wgmma,"ax",@progbits
	.align	128
        .global         gluon_wgmma
        .type           gluon_wgmma,@function
        .size           gluon_wgmma,(.L_x_52 - gluon_wgmma)
        .other          gluon_wgmma,@"STO_CUDA_ENTRY STV_DEFAULT"
gluon_wgmma:
.text.gluon_wgmma:
[----:B------:R-:W-:Y:S01]  /*0000*/  LDC R1, c[0x0][0x28] ;  /* 0x00000a00ff017b82 */ /* 0x000fe20000000800 */
[----:B------:R-:W1:Y:S07]  /*0010*/  S2R R0, SR_TID.X ;  /* 0x0000000000007919 */ /* 0x000e6e0000002100 */
[----:B------:R-:W2:Y:S01]  /*0020*/  S2UR UR4, SR_CgaCtaId ;  /* 0x00000000000479c3 */ /* 0x000ea20000008800 */
[----:B------:R-:W-:Y:S01]  /*0030*/  UMOV UR12, 0x400 ;  /* 0x00000400000c7882 */ /* 0x000fe20000000000 */
[----:B------:R-:W-:Y:S01]  /*0040*/  ULDC UR6, c[0x0][0xc] ;  /* 0x0000030000067ab9 */ /* 0x000fe20000000800 */
[----:B------:R-:W-:Y:S05]  /*0050*/  BSSY B0, `(.L_x_0) ;  /* 0x000001f000007945 */ /* 0x000fea0003800000 */
[----:B------:R-:W3:Y:S08]  /*0060*/  LDC R2, c[0x0][0x228] ;  /* 0x00008a00ff027b82 */ /* 0x000ef00000000800 */
[----:B------:R-:W4:Y:S08]  /*0070*/  LDC R10, c[0x0][0x230] ;  /* 0x00008c00ff0a7b82 */ /* 0x000f300000000800 */
[----:B------:R-:W-:Y:S01]  /*0080*/  S2UR UR19, SR_CTAID.Y ;  /* 0x00000000001379c3 */ /* 0x000fe20000002600 */
[----:B--2---:R-:W-:-:S03]  /*0090*/  ULEA UR12, UR4, UR12, 0x18 ;  /* 0x0000000c040c7291 */ /* 0x004fc6000f8ec03f */
[----:B------:R-:W-:Y:S01]  /*00a0*/  ULDC UR4, c[0x0][0x10] ;  /* 0x0000040000047ab9 */ /* 0x000fe20000000800 */
[----:B-1----:R-:W-:-:S03]  /*00b0*/  LOP3.LUT R6, R0, 0xff, RZ, 0xc0, !PT ;  /* 0x000000ff00067812 */ /* 0x002fc600078ec0ff */
[----:B------:R-:W1:Y:S01]  /*00c0*/  S2UR UR5, SR_CTAID.Z ;  /* 0x00000000000579c3 */ /* 0x000e620000002700 */
[----:B---3--:R-:W-:Y:S01]  /*00d0*/  VIADD R2, R2, 0xffffffff ;  /* 0xffffffff02027836 */ /* 0x008fe20000000000 */
[C---:B------:R-:W-:Y:S02]  /*00e0*/  ISETP.GE.U32.AND P0, PT, R6.reuse, 0x20, PT ;  /* 0x000000200600780c */ /* 0x040fe40003f06070 */
[C---:B------:R-:W-:Y:S02]  /*00f0*/  ISETP.NE.U32.AND P2, PT, R6.reuse, RZ, PT ;  /* 0x000000ff0600720c */ /* 0x040fe40003f45070 */
[----:B------:R-:W-:Y:S02]  /*0100*/  LEA R14, R6, UR12, 0x2 ;  /* 0x0000000c060e7c11 */ /* 0x000fe4000f8e10ff */
[----:B------:R-:W2:Y:S01]  /*0110*/  S2UR UR28, SR_CTAID.X ;  /* 0x00000000001c79c3 */ /* 0x000ea20000002500 */
[----:B----4-:R-:W-:-:S06]  /*0120*/  VIADD R11, R10, 0xffffffff ;  /* 0xffffffff0a0b7836 */ /* 0x010fcc0000000000 */
[----:B------:R3:W-:Y:S01]  /*0130*/  @!P0 STS [R14], RZ ;  /* 0x000000ff0e008388 */ /* 0x0007e20000000800 */
[----:B------:R-:W-:-:S03]  /*0140*/  NOP ;  /* 0x0000000000007918 */ /* 0x000fc60000000000 */
[----:B------:R3:W-:Y:S01]  /*0150*/  @!P2 STS [UR12+0x24], R2 ;  /* 0x00002402ff00a988 */ /* 0x0007e2000800080c */
[----:B-1----:R-:W-:-:S03]  /*0160*/  UIMAD UR4, UR5, UR4, UR19 ;  /* 0x00000004050472a4 */ /* 0x002fc6000f8e0213 */
[----:B------:R3:W-:Y:S01]  /*0170*/  @!P2 STS [UR12+0x20], R11 ;  /* 0x0000200bff00a988 */ /* 0x0007e2000800080c */
[----:B--2---:R-:W-:-:S03]  /*0180*/  UIMAD UR4, UR4, UR6, UR28 ;  /* 0x00000006040472a4 */ /* 0x004fc6000f8e021c */
[----:B------:R-:W-:Y:S01]  /*0190*/  ULDC.64 UR6, c[0x0][0x250] ;  /* 0x0000940000067ab9 */ /* 0x000fe20000000a00 */
[----:B------:R-:W-:-:S04]  /*01a0*/  UIMAD UR4, UR4, 0x180, URZ ;  /* 0x00000180040478a4 */ /* 0x000fc8000f8e023f */
[----:B------:R-:W-:-:S04]  /*01b0*/  UIADD3 UR14, UP0, UR4, UR6, URZ ;  /* 0x00000006040e7290 */ /* 0x000fc8000ff1e03f */
[----:B------:R-:W-:Y:S01]  /*01c0*/  ULEA.HI.X.SX32 UR15, UR4, UR7, 0x1, UP0 ;  /* 0x00000007040f7291 */ /* 0x000fe200080f0e3f */
[----:B---3--:R-:W-:Y:S11]  /*01d0*/  @P2 BRA `(.L_x_1) ;  /* 0x0000000000182947 */ /* 0x008ff60003800000 */
[----:B------:R-:W1:Y:S01]  /*01e0*/  LDS R3, [UR12+0x8] ;  /* 0x0000080cff037984 */ /* 0x000e620008000800 */
[----:B------:R-:W2:Y:S01]  /*01f0*/  LDC.64 R8, c[0x0][0x210] ;  /* 0x00008400ff087b82 */ /* 0x000ea20000000a00 */
[----:B------:R-:W-:Y:S02]  /*0200*/  IMAD.MOV.U32 R4, RZ, RZ, 0x70 ;  /* 0x00000070ff047424 */ /* 0x000fe400078e00ff */
[----:B--2---:R2:W-:Y:S03]  /*0210*/  STS.64 [UR12], R8 ;  /* 0x00000008ff007988 */ /* 0x0045e60008000a0c */
[----:B-1----:R-:W-:-:S05]  /*0220*/  LOP3.LUT R3, R3, 0x10, R4, 0xd8, !PT ;  /* 0x0000001003037812 */ /* 0x002fca00078ed804 */
[----:B------:R2:W-:Y:S02]  /*0230*/  STS [UR12+0x8], R3 ;  /* 0x00000803ff007988 */ /* 0x0005e4000800080c */
.L_x_1:
[----:B------:R-:W-:Y:S05]  /*0240*/  BSYNC B0 ;  /* 0x0000000000007941 */ /* 0x000fea0003800000 */
.L_x_0:
[----:B------:R-:W-:Y:S04]  /*0250*/  BSSY B0, `(.L_x_2) ;  /* 0x000000a000007945 */ /* 0x000fe80003800000 */
[----:B------:R-:W-:Y:S05]  /*0260*/  @P2 BRA `(.L_x_3) ;  /* 0x0000000000202947 */ /* 0x000fea0003800000 */
[----:B--2---:R-:W1:Y:S01]  /*0270*/  LDS R3, [UR12+0x34] ;  /* 0x0000340cff037984 */ /* 0x004e620008000800 */
[----:B------:R-:W-:Y:S02]  /*0280*/  IMAD.MOV.U32 R4, RZ, RZ, 0x1f000000 ;  /* 0x1f000000ff047424 */ /* 0x000fe400078e00ff */
[----:B------:R-:W-:Y:S01]  /*0290*/  @!P2 IMAD.MOV.U32 R5, RZ, RZ, 0x3f ;  /* 0x0000003fff05a424 */ /* 0x000fe200078e00ff */
[----:B------:R-:W2:Y:S02]  /*02a0*/  @!P2 LDS R8, [UR12+0x38] ;  /* 0x0000380cff08a984 */ /* 0x000ea40008000800 */
[----:B-1----:R-:W-:Y:S02]  /*02b0*/  LOP3.LUT R3, R3, 0xff000000, R4, 0xb8, !PT ;  /* 0xff00000003037812 */ /* 0x002fe400078eb804 */
[----:B--2---:R-:W-:-:S03]  /*02c0*/  @!P2 LOP3.LUT R4, R8, 0xff, R5, 0xb8, !PT ;  /* 0x000000ff0804a812 */ /* 0x004fc600078eb805 */
[----:B------:R1:W-:Y:S04]  /*02d0*/  STS [UR12+0x34], R3 ;  /* 0x00003403ff007988 */ /* 0x0003e8000800080c */
[----:B------:R1:W-:Y:S02]  /*02e0*/  @!P2 STS [UR12+0x38], R4 ;  /* 0x00003804ff00a988 */ /* 0x0003e4000800080c */
.L_x_3:
[----:B------:R-:W-:Y:S05]  /*02f0*/  BSYNC B0 ;  /* 0x0000000000007941 */ /* 0x000fea0003800000 */
.L_x_2:
[----:B------:R-:W-:Y:S04]  /*0300*/  BSSY B0, `(.L_x_4) ;  /* 0x000000e000007945 */ /* 0x000fe80003800000 */
[----:B------:R-:W-:Y:S05]  /*0310*/  @P2 BRA `(.L_x_5) ;  /* 0x0000000000302947 */ /* 0x000fea0003800000 */
[----:B-1----:R-:W1:Y:S01]  /*0320*/  LDS R4, [UR12+0x34] ;  /* 0x0000340cff047984 */ /* 0x002e620008000800 */
[----:B------:R-:W3:Y:S03]  /*0330*/  LDC.64 R12, c[0x0][0x238] ;  /* 0x00008e00ff0c7b82 */ /* 0x000ee60000000a00 */
[----:B--2---:R-:W2:Y:S01]  /*0340*/  LDS R3, [UR12+0x1c] ;  /* 0x00001c0cff037984 */ /* 0x004ea20008000800 */
[C---:B---3--:R-:W-:Y:S01]  /*0350*/  SHF.L.U64.HI R8, R12.reuse, 0x1, R13 ;  /* 0x000000010c087819 */ /* 0x048fe2000001020d */
[----:B------:R-:W-:-:S03]  /*0360*/  IMAD.SHL.U32 R5, R12, 0x2, RZ ;  /* 0x000000020c057824 */ /* 0x000fc600078e00ff */
[--C-:B------:R-:W-:Y:S02]  /*0370*/  SHF.R.U32.HI R12, RZ, 0x4, R8.reuse ;  /* 0x00000004ff0c7819 */ /* 0x100fe40000011608 */
[----:B------:R-:W-:-:S05]  /*0380*/  SHF.R.U64 R5, R5, 0x4, R8 ;  /* 0x0000000405057819 */ /* 0x000fca0000001208 */
[----:B------:R3:W-:Y:S01]  /*0390*/  STS [UR12+0xc], R5 ;  /* 0x00000c05ff007988 */ /* 0x0007e2000800080c */
[----:B-1----:R-:W-:Y:S02]  /*03a0*/  LOP3.LUT R4, R4, 0x7, RZ, 0xb8, !PT ;  /* 0x0000000704047812 */ /* 0x002fe400078eb8ff */
[----:B--2---:R-:W-:-:S03]  /*03b0*/  LOP3.LUT R3, R3, 0xf, R12, 0xb8, !PT ;  /* 0x0000000f03037812 */ /* 0x004fc600078eb80c */
[----:B------:R3:W-:Y:S04]  /*03c0*/  STS [UR12+0x34], R4 ;  /* 0x00003404ff007988 */ /* 0x0007e8000800080c */
[----:B------:R3:W-:Y:S02]  /*03d0*/  STS [UR12+0x1c], R3 ;  /* 0x00001c03ff007988 */ /* 0x0007e4000800080c */
.L_x_5:
[----:B------:R-:W-:Y:S05]  /*03e0*/  BSYNC B0 ;  /* 0x0000000000007941 */ /* 0x000fea0003800000 */
.L_x_4:
[----:B------:R-:W-:Y:S04]  /*03f0*/  BSSY B1, `(.L_x_6) ;  /* 0x000001b000017945 */ /* 0x000fe80003800000 */
[----:B------:R-:W-:Y:S01]  /*0400*/  BSSY B0, `(.L_x_7) ;  /* 0x0000016000007945 */ /* 0x000fe20003800000 */
[----:B------:R-:W-:-:S03]  /*0410*/  IMAD.MOV.U32 R7, RZ, RZ, RZ ;  /* 0x000000ffff077224 */ /* 0x000fc600078e00ff */
[----:B------:R-:W-:Y:S05]  /*0420*/  @P2 BRA `(.L_x_8) ;  /* 0x0000000000202947 */ /* 0x000fea0003800000 */
[----:B-123--:R-:W1:Y:S02]  /*0430*/  LDS R3, [UR12+0x34] ;  /* 0x0000340cff037984 */ /* 0x00ee640008000800 */
[----:B-1----:R-:W-:-:S05]  /*0440*/  LOP3.LUT R3, R3, 0x38, RZ, 0xb8, !PT ;  /* 0x0000003803037812 */ /* 0x002fca00078eb8ff */
[----:B------:R1:W-:Y:S01]  /*0450*/  STS [UR12+0x34], R3 ;  /* 0x00003403ff007988 */ /* 0x0003e2000800080c */
[----:B------:R-:W-:Y:S05]  /*0460*/  @P2 BRA `(.L_x_9) ;  /* 0x0000000000202947 */ /* 0x000fea0003800000 */
[----:B-1----:R-:W1:Y:S01]  /*0470*/  LDS R3, [UR12+0x8] ;  /* 0x0000080cff037984 */ /* 0x002e620008000800 */
[----:B------:R-:W-:-:S05]  /*0480*/  IMAD.MOV.U32 R4, RZ, RZ, 0x780 ;  /* 0x00000780ff047424 */ /* 0x000fca00078e00ff */
[----:B-1----:R-:W-:-:S05]  /*0490*/  LOP3.LUT R3, R3, 0x300, R4, 0xd8, !PT ;  /* 0x0000030003037812 */ /* 0x002fca00078ed804 */
[----:B------:R4:W-:Y:S02]  /*04a0*/  STS [UR12+0x8], R3 ;  /* 0x00000803ff007988 */ /* 0x0009e4000800080c */
.L_x_8:
[----:B------:R-:W-:Y:S05]  /*04b0*/  @P2 BRA `(.L_x_10) ;  /* 0x0000000000282947 */ /* 0x000fea0003800000 */
[----:B-1234-:R-:W1:Y:S02]  /*04c0*/  LDS R3, [UR12+0x8] ;  /* 0x0000080cff037984 */ /* 0x01ee640008000800 */
[----:B-1----:R-:W-:-:S05]  /*04d0*/  LOP3.LUT R3, R3, 0x1800, RZ, 0xb8, !PT ;  /* 0x0000180003037812 */ /* 0x002fca00078eb8ff */
[----:B------:R2:W-:Y:S02]  /*04e0*/  STS [UR12+0x8], R3 ;  /* 0x00000803ff007988 */ /* 0x0005e4000800080c */
.L_x_9:
[----:B------:R-:W-:Y:S05]  /*04f0*/  @P2 BREAK B0 ;  /* 0x0000000000002942 */ /* 0x000fea0003800000 */
[----:B------:R-:W-:Y:S05]  /*0500*/  @P2 BRA `(.L_x_11) ;  /* 0x0000000000242947 */ /* 0x000fea0003800000 */
[----:B------:R-:W3:Y:S01]  /*0510*/  LDS R4, [UR12+0x8] ;  /* 0x0000080cff047984 */ /* 0x000ee20008000800 */
[----:B-12---:R-:W-:-:S05]  /*0520*/  IMAD.MOV.U32 R3, RZ, RZ, 0x6000 ;  /* 0x00006000ff037424 */ /* 0x006fca00078e00ff */
[----:B---3--:R-:W-:-:S04]  /*0530*/  LOP3.LUT R3, R4, 0x4000, R3, 0xd8, !PT ;  /* 0x0000400004037812 */ /* 0x008fc800078ed803 */
[----:B------:R-:W-:-:S05]  /*0540*/  LOP3.LUT R3, R3, 0x400000, RZ, 0xb8, !PT ;  /* 0x0040000003037812 */ /* 0x000fca00078eb8ff */
[----:B------:R5:W-:Y:S02]  /*0550*/  STS [UR12+0x8], R3 ;  /* 0x00000803ff007988 */ /* 0x000be4000800080c */
.L_x_10:
[----:B------:R-:W-:Y:S05]  /*0560*/  BSYNC B0 ;  /* 0x0000000000007941 */ /* 0x000fea0003800000 */
.L_x_7:
[----:B-12345:R-:W1:Y:S02]  /*0570*/  @!P2 LDS R3, [UR12+0x8] ;  /* 0x0000080cff03a984 */ /* 0x03ee640008000800 */
[----:B-1----:R-:W-:-:S05]  /*0580*/  @!P2 LOP3.LUT R3, R3, 0x8000, RZ, 0xb8, !PT ;  /* 0x000080000303a812 */ /* 0x002fca00078eb8ff */
[----:B------:R3:W-:Y:S02]  /*0590*/  @!P2 STS [UR12+0x8], R3 ;  /* 0x00000803ff00a988 */ /* 0x0007e4000800080c */
.L_x_11:
[----:B------:R-:W-:Y:S05]  /*05a0*/  BSYNC B1 ;  /* 0x0000000000017941 */ /* 0x000fea0003800000 */
.L_x_6:
[----:B------:R-:W-:Y:S05]  /*05b0*/  WARPSYNC.ALL ;  /* 0x0000000000007948 */ /* 0x000fea0003800000 */
[----:B-123--:R-:W1:Y:S02]  /*05c0*/  LDC R3, c[0x0][0x22c] ;  /* 0x00008b00ff037b82 */ /* 0x00ee640000000800 */
[----:B-1----:R-:W-:Y:S01]  /*05d0*/  VIADD R3, R3, 0xffffffff ;  /* 0xffffffff03037836 */ /* 0x002fe20000000000 */
[----:B------:R-:W-:Y:S06]  /*05e0*/  @P0 BRA `(.L_x_12) ;  /* 0x0000000000280947 */ /* 0x000fec0003800000 */
[----:B------:R-:W1:Y:S01]  /*05f0*/  S2R R4, SR_LANEID ;  /* 0x0000000000047919 */ /* 0x000e620000000000 */
[----:B------:R-:W-:Y:S05]  /*0600*/  WARPSYNC.ALL ;  /* 0x0000000000007948 */ /* 0x000fea0003800000 */
[----:B-1----:R-:W-:-:S05]  /*0610*/  IMAD.SHL.U32 R8, R4, 0x4, RZ ;  /* 0x0000000404087824 */ /* 0x002fca00078e00ff */
[----:B------:R-:W1:Y:S01]  /*0620*/  LDS R9, [R8+UR12] ;  /* 0x0000000c08097984 */ /* 0x000e620008000800 */
[----:B------:R-:W-:-:S05]  /*0630*/  IADD3 R4, P1, R8, UR14, RZ ;  /* 0x0000000e08047c10 */ /* 0x000fca000ff3e0ff */
[----:B------:R-:W-:-:S05]  /*0640*/  IMAD.X R5, RZ, RZ, UR15, P1 ;  /* 0x0000000fff057e24 */ /* 0x000fca00088e06ff */
[----:B-1----:R1:W2:Y:S01]  /*0650*/  ATOMG.E.EXCH.STRONG.GPU PT, RZ, [R4], R9 ;  /* 0x0000000904ff73a8 */ /* 0x0022a200041ee100 */
[----:B------:R-:W-:-:S04]  /*0660*/  DEPBAR {5,4,3,2,1,0} ;  /* 0x0000003f0000791a */ /* 0x000fc80000000000 */
[----:B------:R1:W-:Y:S01]  /*0670*/  UTMACCTL.IV [UR14] ;  /* 0x000000000e0079b9 */ /* 0x0003e20008000000 */
[----:B------:R-:W-:Y:S01]  /*0680*/  NOP ;  /* 0x0000000000007918 */ /* 0x000fe20000000000 */
.L_x_12:
[----:B------:R-:W-:Y:S05]  /*0690*/  @P0 BRA `(.L_x_13) ;  /* 0x00000000000c0947 */ /* 0x000fea0003800000 */
[----:B------:R0:W-:Y:S01]  /*06a0*/  UTMACMDFLUSH ;  /* 0x00000000000079b7 */ /* 0x0001e20000000000 */
[----:B------:R-:W-:Y:S05]  /*06b0*/  @P0 BRA `(.L_x_13) ;  /* 0x0000000000040947 */ /* 0x000fea0003800000 */
[----:B------:R-:W-:-:S04]  /*06c0*/  DEPBAR.LE SB0, 0x0 ;  /* 0x000080000000791a */ /* 0x000fc80000000000 */
.L_x_13:
[----:B------:R-:W-:Y:S05]  /*06d0*/  WARPSYNC.ALL ;  /* 0x0000000000007948 */ /* 0x000fea0003800000 */
[----:B--2---:R-:W-:Y:S06]  /*06e0*/  BAR.SYNC.DEFER_BLOCKING 0x0 ;  /* 0x0000000000007b1d */ /* 0x004fec0000010000 */
[----:B------:R-:W-:Y:S02]  /*06f0*/  BSSY B1, `(.L_x_14) ;  /* 0x000000b000017945 */ /* 0x000fe40003800000 */
[----:B------:R-:W-:Y:S06]  /*0700*/  BAR.SYNC.DEFER_BLOCKING 0x0 ;  /* 0x0000000000007b1d */ /* 0x000fec0000010000 */
[----:B------:R2:W-:Y:S01]  /*0710*/  @!P0 STS [R14], RZ ;  /* 0x000000ff0e008388 */ /* 0x0005e20000000800 */
[----:B------:R-:W-:Y:S01]  /*0720*/  NOP ;  /* 0x0000000000007918 */ /* 0x000fe20000000000 */
[----:B------:R-:W-:Y:S05]  /*0730*/  @P2 BRA `(.L_x_15) ;  /* 0x0000000000182947 */ /* 0x000fea0003800000 */
[----:B-1----:R-:W1:Y:S01]  /*0740*/  LDS R4, [UR12+0x8] ;  /* 0x0000080cff047984 */ /* 0x002e620008000800 */
[----:B------:R-:W3:Y:S01]  /*0750*/  LDC.64 R8, c[0x0][0x218] ;  /* 0x00008600ff087b82 */ /* 0x000ee20000000a00 */
[----:B------:R-:W-:Y:S02]  /*0760*/  IMAD.MOV.U32 R5, RZ, RZ, 0x70 ;  /* 0x00000070ff057424 */ /* 0x000fe400078e00ff */
[----:B---3--:R3:W-:Y:S03]  /*0770*/  STS.64 [UR12], R8 ;  /* 0x00000008ff007988 */ /* 0x0087e60008000a0c */
[----:B-1----:R-:W-:-:S05]  /*0780*/  LOP3.LUT R4, R4, 0x10, R5, 0xd8, !PT ;  /* 0x0000001004047812 */ /* 0x002fca00078ed805 */
[----:B------:R3:W-:Y:S02]  /*0790*/  STS [UR12+0x8], R4 ;  /* 0x00000804ff007988 */ /* 0x0007e4000800080c */
.L_x_15:
[----:B-1----:R-:W-:Y:S05]  /*07a0*/  BSYNC B1 ;  /* 0x0000000000017941 */ /* 0x002fea0003800000 */
.L_x_14:
[----:B------:R-:W-:Y:S04]  /*07b0*/  BSSY B1, `(.L_x_16) ;  /* 0x000000a000017945 */ /* 0x000fe80003800000 */
[----:B------:R-:W-:Y:S05]  /*07c0*/  @P2 BRA `(.L_x_17) ;  /* 0x0000000000202947 */ /* 0x000fea0003800000 */
[----:B---3--:R-:W1:Y:S01]  /*07d0*/  LDS R4, [UR12+0x34] ;  /* 0x0000340cff047984 */ /* 0x008e620008000800 */
[----:B------:R-:W-:Y:S02]  /*07e0*/  IMAD.MOV.U32 R5, RZ, RZ, 0x3f000000 ;  /* 0x3f000000ff057424 */ /* 0x000fe400078e00ff */
[----:B------:R-:W-:Y:S01]  /*07f0*/  @!P2 IMAD.MOV.U32 R8, RZ, RZ, 0x1f ;  /* 0x0000001fff08a424 */ /* 0x000fe200078e00ff */
[----:B------:R-:W3:Y:S02]  /*0800*/  @!P2 LDS R9, [UR12+0x38] ;  /* 0x0000380cff09a984 */ /* 0x000ee40008000800 */
[----:B-1----:R-:W-:Y:S02]  /*0810*/  LOP3.LUT R4, R4, 0xff000000, R5, 0xb8, !PT ;  /* 0xff00000004047812 */ /* 0x002fe400078eb805 */
[----:B---3--:R-:W-:-:S03]  /*0820*/  @!P2 LOP3.LUT R5, R9, 0xff, R8, 0xb8, !PT ;  /* 0x000000ff0905a812 */ /* 0x008fc600078eb808 */
[----:B------:R1:W-:Y:S04]  /*0830*/  STS [UR12+0x34], R4 ;  /* 0x00003404ff007988 */ /* 0x0003e8000800080c */
[----:B------:R1:W-:Y:S02]  /*0840*/  @!P2 STS [UR12+0x38], R5 ;  /* 0x00003805ff00a988 */ /* 0x0003e4000800080c */
.L_x_17:
[----:B------:R-:W-:Y:S05]  /*0850*/  BSYNC B1 ;  /* 0x0000000000017941 */ /* 0x000fea0003800000 */
.L_x_16:
[----:B------:R-:W-:Y:S04]  /*0860*/  BSSY B1, `(.L_x_18) ;  /* 0x0000004000017945 */ /* 0x000fe80003800000 */
[----:B------:R-:W-:Y:S05]  /*0870*/  @P2 BRA `(.L_x_19) ;  /* 0x0000000000082947 */ /* 0x000fea0003800000 */
[----:B------:R4:W-:Y:S04]  /*0880*/  STS [UR12+0x24], R11 ;  /* 0x0000240bff007988 */ /* 0x0009e8000800080c */
[----:B------:R4:W-:Y:S02]  /*0890*/  STS [UR12+0x20], R3 ;  /* 0x00002003ff007988 */ /* 0x0009e4000800080c */
.L_x_19:
[----:B------:R-:W-:Y:S05]  /*08a0*/  BSYNC B1 ;  /* 0x0000000000017941 */ /* 0x000fea0003800000 */
.L_x_18:
[----:B------:R-:W-:Y:S04]  /*08b0*/  BSSY B1, `(.L_x_20) ;  /* 0x000000e000017945 */ /* 0x000fe80003800000 */
[----:B------:R-:W-:Y:S05]  /*08c0*/  @P2 BRA `(.L_x_21) ;  /* 0x0000000000302947 */ /* 0x000fea0003800000 */
[----:B-1----:R-:W1:Y:S01]  /*08d0*/  LDS R5, [UR12+0x34] ;  /* 0x0000340cff057984 */ /* 0x002e620008000800 */
[----:B---3--:R-:W3:Y:S03]  /*08e0*/  LDC.64 R8, c[0x0][0x240] ;  /* 0x00009000ff087b82 */ /* 0x008ee60000000a00 */
[----:B------:R-:W5:Y:S01]  /*08f0*/  LDS R4, [UR12+0x1c] ;  /* 0x00001c0cff047984 */ /* 0x000f620008000800 */
[C---:B---3--:R-:W-:Y:S01]  /*0900*/  SHF.L.U64.HI R9, R8.reuse, 0x1, R9 ;  /* 0x0000000108097819 */ /* 0x048fe20000010209 */
[----:B------:R-:W-:-:S03]  /*0910*/  IMAD.SHL.U32 R8, R8, 0x2, RZ ;  /* 0x0000000208087824 */ /* 0x000fc600078e00ff */
[--C-:B----4-:R-:W-:Y:S02]  /*0920*/  SHF.R.U32.HI R11, RZ, 0x4, R9.reuse ;  /* 0x00000004ff0b7819 */ /* 0x110fe40000011609 */
[----:B------:R-:W-:-:S05]  /*0930*/  SHF.R.U64 R8, R8, 0x4, R9 ;  /* 0x0000000408087819 */ /* 0x000fca0000001209 */
[----:B------:R3:W-:Y:S01]  /*0940*/  STS [UR12+0xc], R8 ;  /* 0x00000c08ff007988 */ /* 0x0007e2000800080c */
[----:B-1----:R-:W-:Y:S02]  /*0950*/  LOP3.LUT R5, R5, 0x7, RZ, 0xb8, !PT ;  /* 0x0000000705057812 */ /* 0x002fe400078eb8ff */
[----:B-----5:R-:W-:-:S03]  /*0960*/  LOP3.LUT R4, R4, 0xf, R11, 0xb8, !PT ;  /* 0x0000000f04047812 */ /* 0x020fc600078eb80b */
[----:B------:R3:W-:Y:S04]  /*0970*/  STS [UR12+0x34], R5 ;  /* 0x00003405ff007988 */ /* 0x0007e8000800080c */
[----:B------:R3:W-:Y:S02]  /*0980*/  STS [UR12+0x1c], R4 ;  /* 0x00001c04ff007988 */ /* 0x0007e4000800080c */
.L_x_21:
[----:B------:R-:W-:Y:S05]  /*0990*/  BSYNC B1 ;  /* 0x0000000000017941 */ /* 0x000fea0003800000 */
.L_x_20:
[----:B------:R-:W-:Y:S04]  /*09a0*/  BSSY B2, `(.L_x_22) ;  /* 0x000001a000027945 */ /* 0x000fe80003800000 */
[----:B------:R-:W-:Y:S04]  /*09b0*/  BSSY B1, `(.L_x_23) ;  /* 0x0000015000017945 */ /* 0x000fe80003800000 */
[----:B------:R-:W-:Y:S05]  /*09c0*/  @P2 BRA `(.L_x_24) ;  /* 0x0000000000202947 */ /* 0x000fea0003800000 */
[----:B-1-3--:R-:W1:Y:S02]  /*09d0*/  LDS R4, [UR12+0x34] ;  /* 0x0000340cff047984 */ /* 0x00ae640008000800 */
[----:B-1----:R-:W-:-:S05]  /*09e0*/  LOP3.LUT R4, R4, 0x38, RZ, 0xb8, !PT ;  /* 0x0000003804047812 */ /* 0x002fca00078eb8ff */
[----:B------:R1:W-:Y:S01]  /*09f0*/  STS [UR12+0x34], R4 ;  /* 0x00003404ff007988 */ /* 0x0003e2000800080c */
[----:B------:R-:W-:Y:S05]  /*0a00*/  @P2 BRA `(.L_x_25) ;  /* 0x0000000000202947 */ /* 0x000fea0003800000 */
[----:B-1----:R-:W1:Y:S01]  /*0a10*/  LDS R4, [UR12+0x8] ;  /* 0x0000080cff047984 */ /* 0x002e620008000800 */
[----:B------:R-:W-:-:S05]  /*0a20*/  IMAD.MOV.U32 R5, RZ, RZ, 0x780 ;  /* 0x00000780ff057424 */ /* 0x000fca00078e00ff */
[----:B-1----:R-:W-:-:S05]  /*0a30*/  LOP3.LUT R4, R4, 0x300, R5, 0xd8, !PT ;  /* 0x0000030004047812 */ /* 0x002fca00078ed805 */
[----:B------:R5:W-:Y:S02]  /*0a40*/  STS [UR12+0x8], R4 ;  /* 0x00000804ff007988 */ /* 0x000be4000800080c */
.L_x_24:
[----:B------:R-:W-:Y:S05]  /*0a50*/  @P2 BRA `(.L_x_26) ;  /* 0x0000000000282947 */ /* 0x000fea0003800000 */
[----:B-1-3-5:R-:W1:Y:S02]  /*0a60*/  LDS R4, [UR12+0x8] ;  /* 0x0000080cff047984 */ /* 0x02ae640008000800 */
[----:B-1----:R-:W-:-:S05]  /*0a70*/  LOP3.LUT R4, R4, 0x1800, RZ, 0xb8, !PT ;  /* 0x0000180004047812 */ /* 0x002fca00078eb8ff */
[----:B------:R3:W-:Y:S02]  /*0a80*/  STS [UR12+0x8], R4 ;  /* 0x00000804ff007988 */ /* 0x0007e4000800080c */
.L_x_25:
[----:B------:R-:W-:Y:S05]  /*0a90*/  @P2 BREAK B1 ;  /* 0x0000000000012942 */ /* 0x000fea0003800000 */
[----:B------:R-:W-:Y:S05]  /*0aa0*/  @P2 BRA `(.L_x_27) ;  /* 0x0000000000242947 */ /* 0x000fea0003800000 */
[----:B-1-3--:R-:W1:Y:S01]  /*0ab0*/  LDS R4, [UR12+0x8] ;  /* 0x0000080cff047984 */ /* 0x00ae620008000800 */
[----:B------:R-:W-:-:S05]  /*0ac0*/  IMAD.MOV.U32 R5, RZ, RZ, 0x6000 ;  /* 0x00006000ff057424 */ /* 0x000fca00078e00ff */
[----:B-1----:R-:W-:-:S04]  /*0ad0*/  LOP3.LUT R4, R4, 0x6000, R5, 0xd8, !PT ;  /* 0x0000600004047812 */ /* 0x002fc800078ed805 */
[----:B------:R-:W-:-:S05]  /*0ae0*/  LOP3.LUT R4, R4, 0x400000, RZ, 0xb8, !PT ;  /* 0x0040000004047812 */ /* 0x000fca00078eb8ff */
[----:B------:R1:W-:Y:S02]  /*0af0*/  STS [UR12+0x8], R4 ;  /* 0x00000804ff007988 */ /* 0x0003e4000800080c */
.L_x_26:
[----:B------:R-:W-:Y:S05]  /*0b00*/  BSYNC B1 ;  /* 0x0000000000017941 */ /* 0x000fea0003800000 */
.L_x_23:
[----:B-1-3-5:R-:W1:Y:S02]  /*0b10*/  @!P2 LDS R4, [UR12+0x8] ;  /* 0x0000080cff04a984 */ /* 0x02ae640008000800 */
[----:B-1----:R-:W-:-:S05]  /*0b20*/  @!P2 LOP3.LUT R4, R4, 0x8000, RZ, 0xb8, !PT ;  /* 0x000080000404a812 */ /* 0x002fca00078eb8ff */
[----:B------:R5:W-:Y:S02]  /*0b30*/  @!P2 STS [UR12+0x8], R4 ;  /* 0x00000804ff00a988 */ /* 0x000be4000800080c */
.L_x_27:
[----:B------:R-:W-:Y:S05]  /*0b40*/  BSYNC B2 ;  /* 0x0000000000027941 */ /* 0x000fea0003800000 */
.L_x_22:
[----:B------:R-:W-:Y:S05]  /*0b50*/  WARPSYNC.ALL ;  /* 0x0000000000007948 */ /* 0x000fea0003800000 */
[----:B------:R-:W-:-:S04]  /*0b60*/  UIADD3 UR17, UR4, 0x80, URZ ;  /* 0x0000008004117890 */ /* 0x000fc8000fffe03f */
[----:B------:R-:W-:-:S04]  /*0b70*/  UIADD3 UR16, UP0, UR17, UR6, URZ ;  /* 0x0000000611107290 */ /* 0x000fc8000ff1e03f */
[----:B------:R-:W-:Y:S01]  /*0b80*/  ULEA.HI.X.SX32 UR17, UR17, UR7, 0x1, UP0 ;  /* 0x0000000711117291 */ /* 0x000fe200080f0e3f */
[----:B------:R-:W-:Y:S11]  /*0b90*/  @P0 BRA `(.L_x_28) ;  /* 0x0000000000280947 */ /* 0x000ff60003800000 */
[----:B-1-3-5:R-:W1:Y:S01]  /*0ba0*/  S2R R4, SR_LANEID ;  /* 0x0000000000047919 */ /* 0x02ae620000000000 */
[----:B------:R-:W-:Y:S05]  /*0bb0*/  WARPSYNC.ALL ;  /* 0x0000000000007948 */ /* 0x000fea0003800000 */
[----:B-1----:R-:W-:-:S05]  /*0bc0*/  IMAD.SHL.U32 R8, R4, 0x4, RZ ;  /* 0x0000000404087824 */ /* 0x002fca00078e00ff */
[----:B------:R-:W1:Y:S01]  /*0bd0*/  LDS R9, [R8+UR12] ;  /* 0x0000000c08097984 */ /* 0x000e620008000800 */
[----:B------:R-:W-:-:S05]  /*0be0*/  IADD3 R4, P1, R8, UR16, RZ ;  /* 0x0000001008047c10 */ /* 0x000fca000ff3e0ff */
[----:B------:R-:W-:-:S05]  /*0bf0*/  IMAD.X R5, RZ, RZ, UR17, P1 ;  /* 0x00000011ff057e24 */ /* 0x000fca00088e06ff */
[----:B-1----:R1:W3:Y:S01]  /*0c00*/  ATOMG.E.EXCH.STRONG.GPU PT, RZ, [R4], R9 ;  /* 0x0000000904ff73a8 */ /* 0x0022e200041ee100 */
[----:B------:R-:W-:-:S04]  /*0c10*/  DEPBAR {5,4,3,2,1,0} ;  /* 0x0000003f0000791a */ /* 0x000fc80000000000 */
[----:B------:R1:W-:Y:S01]  /*0c20*/  UTMACCTL.IV [UR16] ;  /* 0x00000000100079b9 */ /* 0x0003e20008000000 */
[----:B------:R-:W-:Y:S01]  /*0c30*/  NOP ;  /* 0x0000000000007918 */ /* 0x000fe20000000000 */
.L_x_28:
[----:B------:R-:W-:Y:S05]  /*0c40*/  @P0 BRA `(.L_x_29) ;  /* 0x00000000000c0947 */ /* 0x000fea0003800000 */
[----:B------:R0:W-:Y:S01]  /*0c50*/  UTMACMDFLUSH ;  /* 0x00000000000079b7 */ /* 0x0001e20000000000 */
[----:B------:R-:W-:Y:S05]  /*0c60*/  @P0 BRA `(.L_x_29) ;  /* 0x0000000000040947 */ /* 0x000fea0003800000 */
[----:B------:R-:W-:-:S04]  /*0c70*/  DEPBAR.LE SB0, 0x0 ;  /* 0x000080000000791a */ /* 0x000fc80000000000 */
.L_x_29:
[----:B------:R-:W-:Y:S05]  /*0c80*/  WARPSYNC.ALL ;  /* 0x0000000000007948 */ /* 0x000fea0003800000 */
[----:B---3--:R-:W-:Y:S06]  /*0c90*/  BAR.SYNC.DEFER_BLOCKING 0x0 ;  /* 0x0000000000007b1d */ /* 0x008fec0000010000 */
[----:B------:R-:W-:Y:S02]  /*0ca0*/  BSSY B2, `(.L_x_30) ;  /* 0x000000b000027945 */ /* 0x000fe40003800000 */
[----:B------:R-:W-:Y:S06]  /*0cb0*/  BAR.SYNC.DEFER_BLOCKING 0x0 ;  /* 0x0000000000007b1d */ /* 0x000fec0000010000 */
[----:B------:R3:W-:Y:S01]  /*0cc0*/  @!P0 STS [R14], RZ ;  /* 0x000000ff0e008388 */ /* 0x0007e20000000800 */
[----:B------:R-:W-:Y:S01]  /*0cd0*/  NOP ;  /* 0x0000000000007918 */ /* 0x000fe20000000000 */
[----:B------:R-:W-:Y:S05]  /*0ce0*/  @P2 BRA `(.L_x_31) ;  /* 0x0000000000182947 */ /* 0x000fea0003800000 */
[----:B-1---5:R-:W1:Y:S01]  /*0cf0*/  LDS R4, [UR12+0x8] ;  /* 0x0000080cff047984 */ /* 0x022e620008000800 */
[----:B------:R-:W5:Y:S01]  /*0d00*/  LDC.64 R8, c[0x0][0x220] ;  /* 0x00008800ff087b82 */ /* 0x000f620000000a00 */
[----:B------:R-:W-:Y:S02]  /*0d10*/  IMAD.MOV.U32 R5, RZ, RZ, 0x70 ;  /* 0x00000070ff057424 */ /* 0x000fe400078e00ff */
[----:B-----5:R5:W-:Y:S03]  /*0d20*/  STS.64 [UR12], R8 ;  /* 0x00000008ff007988 */ /* 0x020be60008000a0c */
[----:B-1----:R-:W-:-:S05]  /*0d30*/  LOP3.LUT R4, R4, 0x10, R5, 0xd8, !PT ;  /* 0x0000001004047812 */ /* 0x002fca00078ed805 */
[----:B------:R5:W-:Y:S02]  /*0d40*/  STS [UR12+0x8], R4 ;  /* 0x00000804ff007988 */ /* 0x000be4000800080c */
.L_x_31:
[----:B-1----:R-:W-:Y:S05]  /*0d50*/  BSYNC B2 ;  /* 0x0000000000027941 */ /* 0x002fea0003800000 */
.L_x_30:
[----:B------:R-:W-:Y:S04]  /*0d60*/  BSSY B3, `(.L_x_32) ;  /* 0x0000011000037945 */ /* 0x000fe80003800000 */
[----:B------:R-:W-:Y:S04]  /*0d70*/  BSSY B2, `(.L_x_33) ;  /* 0x000000e000027945 */ /* 0x000fe80003800000 */
[----:B------:R-:W-:Y:S05]  /*0d80*/  @P2 BRA `(.L_x_34) ;  /* 0x0000000000242947 */ /* 0x000fea0003800000 */
[----:B-----5:R-:W1:Y:S01]  /*0d90*/  LDS R4, [UR12+0x34] ;  /* 0x0000340cff047984 */ /* 0x020e620008000800 */
[----:B------:R-:W-:-:S05]  /*0da0*/  IMAD.MOV.U32 R5, RZ, RZ, 0x3f000000 ;  /* 0x3f000000ff057424 */ /* 0x000fca00078e00ff */
[----:B-1----:R-:W-:-:S05]  /*0db0*/  LOP3.LUT R4, R4, 0xff000000, R5, 0xb8, !PT ;  /* 0xff00000004047812 */ /* 0x002fca00078eb805 */
[----:B------:R1:W-:Y:S01]  /*0dc0*/  STS [UR12+0x34], R4 ;  /* 0x00003404ff007988 */ /* 0x0003e2000800080c */
[----:B------:R-:W-:Y:S05]  /*0dd0*/  @P2 BRA `(.L_x_35) ;  /* 0x00000000001c2947 */ /* 0x000fea0003800000 */
[----:B-1----:R-:W1:Y:S01]  /*0de0*/  LDS R4, [UR12+0x38] ;  /* 0x0000380cff047984 */ /* 0x002e620008000800 */
[----:B------:R-:W-:-:S05]  /*0df0*/  IMAD.MOV.U32 R5, RZ, RZ, 0x3f ;  /* 0x0000003fff057424 */ /* 0x000fca00078e00ff */
[----:B-1----:R-:W-:-:S05]  /*0e00*/  LOP3.LUT R4, R4, 0xff, R5, 0xb8, !PT ;  /* 0x000000ff04047812 */ /* 0x002fca00078eb805 */
[----:B------:R1:W-:Y:S02]  /*0e10*/  STS [UR12+0x38], R4 ;  /* 0x00003804ff007988 */ /* 0x0003e4000800080c */
.L_x_34:
[----:B------:R-:W-:Y:S05]  /*0e20*/  @P2 BREAK B2 ;  /* 0x0000000000022942 */ /* 0x000fea0003800000 */
[----:B------:R-:W-:Y:S05]  /*0e30*/  @P2 BRA `(.L_x_36) ;  /* 0x00000000000c2947 */ /* 0x000fea0003800000 */
[----:B------:R1:W-:Y:S02]  /*0e40*/  STS [UR12+0x20], R3 ;  /* 0x00002003ff007988 */ /* 0x0003e4000800080c */
.L_x_35:
[----:B------:R-:W-:Y:S05]  /*0e50*/  BSYNC B2 ;  /* 0x0000000000027941 */ /* 0x000fea0003800000 */
.L_x_33:
[----:B------:R1:W-:Y:S02]  /*0e60*/  @!P2 STS [UR12+0x24], R2 ;  /* 0x00002402ff00a988 */ /* 0x0003e4000800080c */
.L_x_36:
[----:B------:R-:W-:Y:S05]  /*0e70*/  BSYNC B3 ;  /* 0x0000000000037941 */ /* 0x000fea0003800000 */
.L_x_32:
[----:B------:R-:W-:Y:S05]  /*0e80*/  WARPSYNC.ALL ;  /* 0x0000000000007948 */ /* 0x000fea0003800000 */
[----:B------:R-:W-:Y:S04]  /*0e90*/  BSSY B3, `(.L_x_37) ;  /* 0x000000e000037945 */ /* 0x000fe80003800000 */
[----:B------:R-:W-:Y:S05]  /*0ea0*/  @P2 BRA `(.L_x_38) ;  /* 0x0000000000302947 */ /* 0x000fea0003800000 */
[----:B-1--4-:R-:W1:Y:S01]  /*0eb0*/  LDS R3, [UR12+0x34] ;  /* 0x0000340cff037984 */ /* 0x012e620008000800 */
[----:B-----5:R-:W4:Y:S03]  /*0ec0*/  LDC.64 R4, c[0x0][0x248] ;  /* 0x00009200ff047b82 */ /* 0x020f260000000a00 */
[----:B------:R-:W5:Y:S01]  /*0ed0*/  LDS R2, [UR12+0x1c] ;  /* 0x00001c0cff027984 */ /* 0x000f620008000800 */
[C---:B----4-:R-:W-:Y:S01]  /*0ee0*/  SHF.L.U64.HI R5, R4.reuse, 0x1, R5 ;  /* 0x0000000104057819 */ /* 0x050fe20000010205 */
[----:B------:R-:W-:-:S03]  /*0ef0*/  IMAD.SHL.U32 R4, R4, 0x2, RZ ;  /* 0x0000000204047824 */ /* 0x000fc600078e00ff */
[--C-:B------:R-:W-:Y:S02]  /*0f00*/  SHF.R.U32.HI R9, RZ, 0x4, R5.reuse ;  /* 0x00000004ff097819 */ /* 0x100fe40000011605 */
[----:B------:R-:W-:-:S05]  /*0f10*/  SHF.R.U64 R4, R4, 0x4, R5 ;  /* 0x0000000404047819 */ /* 0x000fca0000001205 */
[----:B------:R4:W-:Y:S01]  /*0f20*/  STS [UR12+0xc], R4 ;  /* 0x00000c04ff007988 */ /* 0x0009e2000800080c */
[----:B-1----:R-:W-:Y:S02]  /*0f30*/  LOP3.LUT R3, R3, 0x7, RZ, 0xb8, !PT ;  /* 0x0000000703037812 */ /* 0x002fe400078eb8ff */
[----:B-----5:R-:W-:-:S03]  /*0f40*/  LOP3.LUT R2, R2, 0xf, R9, 0xb8, !PT ;  /* 0x0000000f02027812 */ /* 0x020fc600078eb809 */
[----:B------:R4:W-:Y:S04]  /*0f50*/  STS [UR12+0x34], R3 ;  /* 0x00003403ff007988 */ /* 0x0009e8000800080c */
[----:B------:R4:W-:Y:S02]  /*0f60*/  STS [UR12+0x1c], R2 ;  /* 0x00001c02ff007988 */ /* 0x0009e4000800080c */
.L_x_38:
[----:B------:R-:W-:Y:S05]  /*0f70*/  BSYNC B3 ;  /* 0x0000000000037941 */ /* 0x000fea0003800000 */
.L_x_37:
[----:B------:R-:W-:Y:S04]  /*0f80*/  BSSY B3, `(.L_x_39) ;  /* 0x000001a000037945 */ /* 0x000fe80003800000 */
[----:B------:R-:W-:Y:S04]  /*0f90*/  BSSY B4, `(.L_x_40) ;  /* 0x0000015000047945 */ /* 0x000fe80003800000 */
[----:B------:R-:W-:Y:S05]  /*0fa0*/  @P2 BRA `(.L_x_41) ;  /* 0x0000000000202947 */ /* 0x000fea0003800000 */
[----:B-1--4-:R-:W1:Y:S02]  /*0fb0*/  LDS R2, [UR12+0x34] ;  /* 0x0000340cff027984 */ /* 0x012e640008000800 */
[----:B-1----:R-:W-:-:S05]  /*0fc0*/  LOP3.LUT R2, R2, 0x38, RZ, 0xb8, !PT ;  /* 0x0000003802027812 */ /* 0x002fca00078eb8ff */
[----:B------:R1:W-:Y:S01]  /*0fd0*/  STS [UR12+0x34], R2 ;  /* 0x00003402ff007988 */ /* 0x0003e2000800080c */
[----:B------:R-:W-:Y:S05]  /*0fe0*/  @P2 BRA `(.L_x_42) ;  /* 0x0000000000202947 */ /* 0x000fea0003800000 */
[----:B-1----:R-:W1:Y:S01]  /*0ff0*/  LDS R2, [UR12+0x8] ;  /* 0x0000080cff027984 */ /* 0x002e620008000800 */
[----:B------:R-:W-:-:S05]  /*1000*/  IMAD.MOV.U32 R3, RZ, RZ, 0x780 ;  /* 0x00000780ff037424 */ /* 0x000fca00078e00ff */
[----:B-1----:R-:W-:-:S05]  /*1010*/  LOP3.LUT R2, R2, 0x300, R3, 0xd8, !PT ;  /* 0x0000030002027812 */ /* 0x002fca00078ed803 */
[----:B------:R1:W-:Y:S02]  /*1020*/  STS [UR12+0x8], R2 ;  /* 0x00000802ff007988 */ /* 0x0003e4000800080c */
.L_x_41:
[----:B------:R-:W-:Y:S05]  /*1030*/  @P2 BRA `(.L_x_43) ;  /* 0x0000000000282947 */ /* 0x000fea0003800000 */
[----:B-1--4-:R-:W1:Y:S02]  /*1040*/  LDS R2, [UR12+0x8] ;  /* 0x0000080cff027984 */ /* 0x012e640008000800 */
[----:B-1----:R-:W-:-:S05]  /*1050*/  LOP3.LUT R2, R2, 0x1800, RZ, 0xb8, !PT ;  /* 0x0000180002027812 */ /* 0x002fca00078eb8ff */
[----:B------:R4:W-:Y:S02]  /*1060*/  STS [UR12+0x8], R2 ;  /* 0x00000802ff007988 */ /* 0x0009e4000800080c */
.L_x_42:
[----:B------:R-:W-:Y:S05]  /*1070*/  @P2 BREAK B4 ;  /* 0x0000000000042942 */ /* 0x000fea0003800000 */
[----:B------:R-:W-:Y:S05]  /*1080*/  @P2 BRA `(.L_x_44) ;  /* 0x0000000000242947 */ /* 0x000fea0003800000 */
[----:B-1--4-:R-:W1:Y:S01]  /*1090*/  LDS R2, [UR12+0x8] ;  /* 0x0000080cff027984 */ /* 0x012e620008000800 */
[----:B------:R-:W-:-:S05]  /*10a0*/  IMAD.MOV.U32 R3, RZ, RZ, 0x6000 ;  /* 0x00006000ff037424 */ /* 0x000fca00078e00ff */
[----:B-1----:R-:W-:-:S04]  /*10b0*/  LOP3.LUT R2, R2, 0x6000, R3, 0xd8, !PT ;  /* 0x0000600002027812 */ /* 0x002fc800078ed803 */
[----:B------:R-:W-:-:S05]  /*10c0*/  LOP3.LUT R2, R2, 0x400000, RZ, 0xb8, !PT ;  /* 0x0040000002027812 */ /* 0x000fca00078eb8ff */
[----:B------:R1:W-:Y:S02]  /*10d0*/  STS [UR12+0x8], R2 ;  /* 0x00000802ff007988 */ /* 0x0003e4000800080c */
.L_x_43:
[----:B------:R-:W-:Y:S05]  /*10e0*/  BSYNC B4 ;  /* 0x0000000000047941 */ /* 0x000fea0003800000 */
.L_x_40:
[----:B-1--4-:R-:W1:Y:S02]  /*10f0*/  @!P2 LDS R2, [UR12+0x8] ;  /* 0x0000080cff02a984 */ /* 0x012e640008000800 */
[----:B-1----:R-:W-:-:S05]  /*1100*/  @!P2 LOP3.LUT R2, R2, 0x8000, RZ, 0xb8, !PT ;  /* 0x000080000202a812 */ /* 0x002fca00078eb8ff */
[----:B------:R1:W-:Y:S02]  /*1110*/  @!P2 STS [UR12+0x8], R2 ;  /* 0x00000802ff00a988 */ /* 0x0003e4000800080c */
.L_x_44:
[----:B------:R-:W-:Y:S05]  /*1120*/  BSYNC B3 ;  /* 0x0000000000037941 */ /* 0x000fea0003800000 */
.L_x_39:
[----:B------:R-:W-:Y:S05]  /*1130*/  WARPSYNC.ALL ;  /* 0x0000000000007948 */ /* 0x000fea0003800000 */
[----:B------:R-:W-:Y:S01]  /*1140*/  UIADD3 UR4, UR4, 0x100, URZ ;  /* 0x0000010004047890 */ /* 0x000fe2000fffe03f */
[----:B------:R-:W-:Y:S01]  /*1150*/  ISETP.GE.AND P1, PT, R10, 0x1, PT ;  /* 0x000000010a00780c */ /* 0x000fe20003f26270 */
[----:B------:R-:W-:Y:S01]  /*1160*/  IMAD.MOV.U32 R24, RZ, RZ, RZ ;  /* 0x000000ffff187224 */ /* 0x000fe200078e00ff */
[----:B-----5:R-:W-:Y:S01]  /*1170*/  SHF.R.U32.HI R8, RZ, 0x5, R0 ;  /* 0x00000005ff087819 */ /* 0x020fe20000011600 */
[----:B------:R-:W-:-:S04]  /*1180*/  UIADD3 UR29, UP0, UR4, UR6, URZ ;  /* 0x00000006041d7290 */ /* 0x000fc8000ff1e03f */
[----:B------:R-:W-:Y:S01]  /*1190*/  ULEA.HI.X.SX32 UR30, UR4, UR7, 0x1, UP0 ;  /* 0x00000007041e7291 */ /* 0x000fe200080f0e3f */
[----:B------:R-:W-:Y:S11]  /*11a0*/  @P0 BRA `(.L_x_45) ;  /* 0x0000000000300947 */ /* 0x000ff60003800000 */
[----:B-1--4-:R-:W1:Y:S01]  /*11b0*/  S2R R2, SR_LANEID ;  /* 0x0000000000027919 */ /* 0x012e620000000000 */
[----:B------:R-:W-:Y:S05]  /*11c0*/  WARPSYNC.ALL ;  /* 0x0000000000007948 */ /* 0x000fea0003800000 */
[----:B-1----:R-:W-:-:S05]  /*11d0*/  IMAD.SHL.U32 R4, R2, 0x4, RZ ;  /* 0x0000000402047824 */ /* 0x002fca00078e00ff */
[----:B------:R-:W1:Y:S01]  /*11e0*/  LDS R5, [R4+UR12] ;  /* 0x0000000c04057984 */ /* 0x000e620008000800 */
[----:B------:R-:W-:Y:S01]  /*11f0*/  IADD3 R2, P3, R4, UR29, RZ ;  /* 0x0000001d04027c10 */ /* 0x000fe2000ff7e0ff */
[----:B------:R-:W-:-:S04]  /*1200*/  UMOV UR4, UR29 ;  /* 0x0000001d00047c82 */ /* 0x000fc80008000000 */
[----:B------:R-:W-:Y:S01]  /*1210*/  IMAD.X R3, RZ, RZ, UR30, P3 ;  /* 0x0000001eff037e24 */ /* 0x000fe200098e06ff */
[----:B------:R-:W-:-:S04]  /*1220*/  UMOV UR5, UR30 ;  /* 0x0000001e00057c82 */ /* 0x000fc80008000000 */
[----:B-1----:R5:W4:Y:S01]  /*1230*/  ATOMG.E.EXCH.STRONG.GPU PT, RZ, [R2], R5 ;  /* 0x0000000502ff73a8 */ /* 0x002b2200041ee100 */
[----:B------:R-:W-:-:S04]  /*1240*/  DEPBAR {5,4,3,2,1,0} ;  /* 0x0000003f0000791a */ /* 0x000fc80000000000 */
[----:B------:R5:W-:Y:S01]  /*1250*/  UTMACCTL.IV [UR4] ;  /* 0x00000000040079b9 */ /* 0x000be20008000000 */
[----:B------:R-:W-:Y:S01]  /*1260*/  NOP ;  /* 0x0000000000007918 */ /* 0x000fe20000000000 */
.L_x_45:
[----:B------:R-:W-:Y:S05]  /*1270*/  @P0 BRA `(.L_x_46) ;  /* 0x00000000000c0947 */ /* 0x000fea0003800000 */
[----:B------:R0:W-:Y:S01]  /*1280*/  UTMACMDFLUSH ;  /* 0x00000000000079b7 */ /* 0x0001e20000000000 */
[----:B------:R-:W-:Y:S05]  /*1290*/  @P0 BRA `(.L_x_46) ;  /* 0x0000000000040947 */ /* 0x000fea0003800000 */
[----:B------:R-:W-:-:S04]  /*12a0*/  DEPBAR.LE SB0, 0x0 ;  /* 0x000080000000791a */ /* 0x000fc80000000000 */
.L_x_46:
[----:B------:R-:W-:Y:S05]  /*12b0*/  WARPSYNC.ALL ;  /* 0x0000000000007948 */ /* 0x000fea0003800000 */
[----:B----4-:R-:W-:Y:S01]  /*12c0*/  BAR.SYNC.DEFER_BLOCKING 0x0 ;  /* 0x0000000000007b1d */ /* 0x010fe20000010000 */
[----:B------:R-:W-:Y:S01]  /*12d0*/  R2UR UR18, R8 ;  /* 0x00000000081272ca */ /* 0x000fe200000e0000 */
[----:B------:R-:W-:Y:S01]  /*12e0*/  USHF.L.U32 UR13, UR19, 0x7, URZ ;  /* 0x00000007130d7899 */ /* 0x000fe2000800063f */
[----:B------:R-:W-:Y:S01]  /*12f0*/  IMAD.MOV.U32 R25, RZ, RZ, RZ ;  /* 0x000000ffff197224 */ /* 0x000fe200078e00ff */
[----:B------:R-:W-:Y:S01]  /*1300*/  USHF.L.U32 UR23, UR28, 0x6, URZ ;  /* 0x000000061c177899 */ /* 0x000fe2000800063f */
[----:B------:R-:W-:Y:S01]  /*1310*/  CS2R R26, SRZ ;  /* 0x00000000001a7805 */ /* 0x000fe2000001ff00 */
[----:B------:R-:W-:Y:S01]  /*1320*/  VOTEU.ALL UP0, P2 ;  /* 0x00000000003f7886 */ /* 0x000fe20001000000 */
[----:B-----5:R-:W-:Y:S01]  /*1330*/  UMOV UR4, 0x1 ;  /* 0x0000000100047882 */ /* 0x020fe20000000000 */
[----:B------:R-:W-:-:S02]  /*1340*/  CS2R R28, SRZ ;  /* 0x00000000001c7805 */ /* 0x000fc4000001ff00 */
[----:B------:R-:W-:Y:S02]  /*1350*/  CS2R R30, SRZ ;  /* 0x00000000001e7805 */ /* 0x000fe4000001ff00 */
[----:B------:R-:W-:Y:S01]  /*1360*/  CS2R R32, SRZ ;  /* 0x0000000000207805 */ /* 0x000fe2000001ff00 */
[----:B------:R-:W-:-:S04]  /*1370*/  @!UP0 UIADD3 UR4, -UR4, 0x100000, URZ ;  /* 0x0010000004048890 */ /* 0x000fc8000fffe13f */
[----:B------:R-:W-:Y:S02]  /*1380*/  @!UP0 USHF.L.U32 UR5, UR4, 0xb, URZ ;  /* 0x0000000b04058899 */ /* 0x000fe4000800063f */
[----:B------:R-:W-:Y:S01]  /*1390*/  @!UP0 USHF.L.U32 UR4, UR4, 0x1, URZ ;  /* 0x0000000104048899 */ /* 0x000fe2000800063f */
[----:B------:R-:W-:Y:S01]  /*13a0*/  CS2R R34, SRZ ;  /* 0x0000000000227805 */ /* 0x000fe2000001ff00 */
[----:B------:R-:W-:Y:S01]  /*13b0*/  VOTEU.ALL UP0, P2 ;  /* 0x00000000003f7886 */ /* 0x000fe20001000000 */
[----:B------:R-:W-:Y:S02]  /*13c0*/  CS2R R36, SRZ ;  /* 0x0000000000247805 */ /* 0x000fe4000001ff00 */
[----:B------:R-:W-:Y:S02]  /*13d0*/  CS2R R38, SRZ ;  /* 0x0000000000267805 */ /* 0x000fe4000001ff00 */
[----:B------:R-:W-:Y:S02]  /*13e0*/  CS2R R40, SRZ ;  /* 0x0000000000287805 */ /* 0x000fe4000001ff00 */
[----:B------:R-:W-:-:S02]  /*13f0*/  CS2R R42, SRZ ;  /* 0x00000000002a7805 */ /* 0x000fc4000001ff00 */
[----:B------:R-:W-:Y:S02]  /*1400*/  CS2R R44, SRZ ;  /* 0x00000000002c7805 */ /* 0x000fe4000001ff00 */
[----:B------:R-:W-:Y:S02]  /*1410*/  CS2R R46, SRZ ;  /* 0x00000000002e7805 */ /* 0x000fe4000001ff00 */
[----:B------:R-:W-:Y:S02]  /*1420*/  CS2R R48, SRZ ;  /* 0x0000000000307805 */ /* 0x000fe4000001ff00 */
[----:B------:R-:W-:Y:S02]  /*1430*/  CS2R R50, SRZ ;  /* 0x0000000000327805 */ /* 0x000fe4000001ff00 */
[----:B------:R-:W-:Y:S02]  /*1440*/  CS2R R52, SRZ ;  /* 0x0000000000347805 */ /* 0x000fe4000001ff00 */
[----:B------:R-:W-:Y:S01]  /*1450*/  CS2R R54, SRZ ;  /* 0x0000000000367805 */ /* 0x000fe2000001ff00 */
[----:B------:R-:W4:Y:S02]  /*1460*/  FENCE.VIEW.ASYNC.S ;  /* 0x00000000000073c6 */ /* 0x000f240000000000 */
[----:B----4-:R4:W5:Y:S01]  /*1470*/  @!UP0 SYNCS.EXCH.64 URZ, [UR12+0x3000], UR4 ;  /* 0x003000040c3f85b2 */ /* 0x0109620008000100 */
[----:B------:R-:W-:Y:S05]  /*1480*/  @!P1 BRA `(.L_x_47) ;  /* 0x0000000400349947 */ /* 0x000fea0003800000 */
[----:B----4-:R-:W-:Y:S01]  /*1490*/  UIADD3 UR4, UR12, 0x2000, URZ ;  /* 0x000020000c047890 */ /* 0x010fe2000fffe03f */
[----:B------:R-:W-:Y:S02]  /*14a0*/  CS2R R24, SRZ ;  /* 0x0000000000187805 */ /* 0x000fe4000001ff00 */
[----:B------:R-:W-:Y:S02]  /*14b0*/  CS2R R26, SRZ ;  /* 0x00000000001a7805 */ /* 0x000fe4000001ff00 */
[----:B------:R-:W-:Y:S01]  /*14c0*/  CS2R R28, SRZ ;  /* 0x00000000001c7805 */ /* 0x000fe2000001ff00 */
[----:B------:R-:W-:Y:S01]  /*14d0*/  USHF.R.U32.HI UR4, URZ, 0x4, UR4 ;  /* 0x000000043f047899 */ /* 0x000fe20008011604 */
[----:B------:R-:W-:Y:S02]  /*14e0*/  CS2R R30, SRZ ;  /* 0x00000000001e7805 */ /* 0x000fe4000001ff00 */
[----:B------:R-:W-:Y:S02]  /*14f0*/  CS2R R32, SRZ ;  /* 0x0000000000207805 */ /* 0x000fe4000001ff00 */
[----:B------:R-:W-:Y:S01]  /*1500*/  CS2R R34, SRZ ;  /* 0x0000000000227805 */ /* 0x000fe2000001ff00 */
[----:B------:R-:W-:Y:S01]  /*1510*/  USGXT.U32 UR4, UR4, 0xe ;  /* 0x0000000e0404789a */ /* 0x000fe20008000000 */
[----:B------:R-:W-:-:S02]  /*1520*/  CS2R R36, SRZ ;  /* 0x0000000000247805 */ /* 0x000fc4000001ff00 */
[----:B------:R-:W-:Y:S02]  /*1530*/  CS2R R38, SRZ ;  /* 0x0000000000267805 */ /* 0x000fe4000001ff00 */
[----:B------:R-:W-:Y:S02]  /*1540*/  CS2R R40, SRZ ;  /* 0x0000000000287805 */ /* 0x000fe4000001ff00 */
[----:B------:R-:W-:Y:S02]  /*1550*/  CS2R R42, SRZ ;  /* 0x00000000002a7805 */ /* 0x000fe4000001ff00 */
[----:B------:R-:W-:Y:S02]  /*1560*/  CS2R R44, SRZ ;  /* 0x00000000002c7805 */ /* 0x000fe4000001ff00 */
[----:B------:R-:W-:Y:S02]  /*1570*/  CS2R R46, SRZ ;  /* 0x00000000002e7805 */ /* 0x000fe4000001ff00 */
[----:B------:R-:W-:-:S02]  /*1580*/  CS2R R48, SRZ ;  /* 0x0000000000307805 */ /* 0x000fc4000001ff00 */
[----:B------:R-:W-:Y:S02]  /*1590*/  CS2R R50, SRZ ;  /* 0x0000000000327805 */ /* 0x000fe4000001ff00 */
[----:B------:R-:W-:Y:S02]  /*15a0*/  CS2R R52, SRZ ;  /* 0x0000000000347805 */ /* 0x000fe4000001ff00 */
[----:B------:R-:W-:Y:S01]  /*15b0*/  CS2R R54, SRZ ;  /* 0x0000000000367805 */ /* 0x000fe2000001ff00 */
[----:B------:R-:W-:Y:S01]  /*15c0*/  UMOV UR8, 0xfffffffe ;  /* 0xfffffffe00087882 */ /* 0x000fe20000000000 */
[----:B------:R-:W-:Y:S01]  /*15d0*/  UMOV UR9, 0x7fffffdf ;  /* 0x7fffffdf00097882 */ /* 0x000fe20000000000 */
[----:B------:R-:W-:Y:S01]  /*15e0*/  UMOV UR5, URZ ;  /* 0x0000003f00057c82 */ /* 0x000fe20008000000 */
[----:B------:R-:W-:Y:S01]  /*15f0*/  UMOV UR22, URZ ;  /* 0x0000003f00167c82 */ /* 0x000fe20008000000 */
[----:B------:R-:W-:-:S12]  /*1600*/  UIADD3.64 UR8, UR4, -UR8, URZ ;  /* 0x8000000804087297 */ /* 0x000fd8000fffe03f */
.L_x_49:
[----:B-----5:R-:W-:Y:S01]  /*1610*/  BAR.SYNC.DEFER_BLOCKING 0x0 ;  /* 0x0000000000007b1d */ /* 0x020fe20000010000 */
[----:B------:R-:W-:Y:S01]  /*1620*/  ELECT P0, URZ, PT ;  /* 0x00000000003f782f */ /* 0x000fe20003800000 */
[----:B-1----:R-:W-:Y:S01]  /*1630*/  @!P2 IMAD.MOV.U32 R2, RZ, RZ, 0x3000 ;  /* 0x00003000ff02a424 */ /* 0x002fe200078e00ff */
[----:B------:R-:W-:Y:S02]  /*1640*/  ULOP3.LUT UR6, UR18, 0x1, URZ, 0xc0, !UPT ;  /* 0x0000000112067892 */ /* 0x000fe4000f8ec03f */
[C---:B------:R-:W-:Y:S02]  /*1650*/  ISETP.LT.U32.AND P0, PT, R6.reuse, 0x20, P0 ;  /* 0x000000200600780c */ /* 0x040fe40000701070 */
[----:B------:R-:W-:Y:S01]  /*1660*/  ELECT P1, URZ, PT ;  /* 0x00000000003f782f */ /* 0x000fe20003820000 */
[----:B------:R-:W-:Y:S02]  /*1670*/  ULEA UR24, UR6, UR12, 0xc ;  /* 0x0000000c06187291 */ /* 0x000fe4000f8e603f */
[----:B------:R-:W-:Y:S01]  /*1680*/  ULEA UR26, UR6, UR13, 0x6 ;  /* 0x0000000d061a7291 */ /* 0x000fe2000f8e303f */
[----:B------:R-:W-:Y:S01]  /*1690*/  ISETP.LT.U32.AND P1, PT, R6, 0x40, P1 ;  /* 0x000000400600780c */ /* 0x000fe20000f21070 */
[----:B------:R-:W-:-:S06]  /*16a0*/  UMOV UR27, UR22 ;  /* 0x00000016001b7c82 */ /* 0x000fcc0008000000 */
[----:B------:R-:W-:Y:S01]  /*16b0*/  VOTEU.ANY UP0, P0 ;  /* 0x00000000003f7886 */ /* 0x000fe20000000100 */
[----:B------:R-:W-:-:S04]  /*16c0*/  VOTEU.ANY UP2, P0 ;  /* 0x00000000003f7886 */ /* 0x000fc80000040100 */
[----:B------:R-:W-:Y:S02]  /*16d0*/  @UP0 UIADD3 UR20, UR12, 0x2000, URZ ;  /* 0x000020000c140890 */ /* 0x000fe4000fffe03f */
[----:B------:R1:W-:Y:S01]  /*16e0*/  @!P2 SYNCS.ARRIVE.TRANS64 RZ, [UR12+0x3000], R2 ;  /* 0x00300002ffffa9a7 */ /* 0x0003e2000800000c */
[----:B------:R-:W-:Y:S01]  /*16f0*/  @UP0 UIADD3 UR21, UR12, 0x3000, URZ ;  /* 0x000030000c150890 */ /* 0x000fe2000fffe03f */
[----:B------:R-:W-:Y:S01]  /*1700*/  @UP0 UMOV UR6, UR14 ;  /* 0x0000000e00060c82 */ /* 0x000fe20008000000 */
[----:B------:R-:W-:Y:S01]  /*1710*/  @UP0 UMOV UR7, UR15 ;  /* 0x0000000f00070c82 */ /* 0x000fe20008000000 */
[----:B------:R-:W-:Y:S01]  /*1720*/  BAR.SYNC.DEFER_BLOCKING 0x0 ;  /* 0x0000000000007b1d */ /* 0x000fe20000010000 */
[----:B-1----:R-:W-:-:S05]  /*1730*/  SHF.L.U32 R2, R7, 0x1f, RZ ;  /* 0x0000001f07027819 */ /* 0x002fca00000006ff */
[----:B------:R-:W-:Y:S01]  /*1740*/  VOTEU.ANY UP1, P1 ;  /* 0x00000000003f7886 */ /* 0x000fe20000820100 */
[----:B------:R-:W-:-:S04]  /*1750*/  VOTEU.ANY UP3, P1 ;  /* 0x00000000003f7886 */ /* 0x000fc80000860100 */
[----:B------:R-:W-:Y:S01]  /*1760*/  @UP1 UIADD3 UR25, UR12, 0x3000, URZ ;  /* 0x000030000c191890 */ /* 0x000fe2000fffe03f */
[----:B------:R-:W-:Y:S01]  /*1770*/  @UP1 UMOV UR10, UR16 ;  /* 0x00000010000a1c82 */ /* 0x000fe20008000000 */
[----:B------:R-:W-:Y:S01]  /*1780*/  @UP1 UMOV UR11, UR17 ;  /* 0x00000011000b1c82 */ /* 0x000fe20008000000 */
[----:B------:R1:W-:Y:S01]  /*1790*/  @UP2 UTMALDG.2D [UR20], [UR6] ;  /* 0x00000014060025b4 */ /* 0x0003e20008008000 */
[----:B------:R4:W-:Y:S06]  /*17a0*/  MEMBAR.ALL.CTA ;  /* 0x0000000000007992 */ /* 0x0009ec0000008000 */
[----:B----4-:R-:W4:Y:S02]  /*17b0*/  FENCE.VIEW.ASYNC.S ;  /* 0x00000000000073c6 */ /* 0x010f240000000000 */
[----:B----4-:R-:W-:Y:S06]  /*17c0*/  BAR.SYNC.DEFER_BLOCKING 0x0 ;  /* 0x0000000000007b1d */ /* 0x010fec0000010000 */
[----:B------:R1:W-:Y:S02]  /*17d0*/  @UP3 UTMALDG.2D [UR24], [UR10] ;  /* 0x000000180a0035b4 */ /* 0x0003e40008008000 */
[----:B------:R-:W-:Y:S06]  /*17e0*/  BAR.SYNC.DEFER_BLOCKING 0x0 ;  /* 0x0000000000007b1d */ /* 0x000fec0000010000 */
[----:B------:R-:W4:Y:S02]  /*17f0*/  SYNCS.PHASECHK.TRANS64.TRYWAIT P0, [UR12+0x3000], R2 ;  /* 0x00300002ff0075a7 */ /* 0x000f24000800014c */
[----:B-1--4-:R-:W-:Y:S05]  /*1800*/  @!P0 BRA `(.L_x_48) ;  /* 0x0000000400388947 */ /* 0x012fea0003800000 */
.L_x_50:
[----:B------:R-:W-:Y:S01]  /*1810*/  USHF.L.U32 UR6, UR18, 0x6, URZ ;  /* 0x0000000612067899 */ /* 0x000fe2000800063f */
[----:B------:R-:W-:Y:S02]  /*1820*/  WARPGROUP.DEPBAR.LE gsb0, 0x0 ;  /* 0x00008000000079c5 */ /* 0x000fe40000010000 */
[----:B------:R-:W-:Y:S01]  /*1830*/  WARPGROUP.ARRIVE ;  /* 0x00000000000079c5 */ /* 0x000fe20000000000 */
[----:B------:R-:W-:Y:S01]  /*1840*/  ULOP3.LUT UR6, UR6, 0x100, URZ, 0xc0, !UPT ;  /* 0x0000010006067892 */ /* 0x000fe2000f8ec03f */
[----:B------:R-:W1:Y:S01]  /*1850*/  LDC R2, c[0x0][0x230] ;  /* 0x00008c00ff027b82 */ /* 0x000e620000000800 */
[----:B------:R-:W-:Y:S01]  /*1860*/  UMOV UR24, UR4 ;  /* 0x0000000400187c82 */ /* 0x000fe20008000000 */
[----:B------:R-:W-:Y:S01]  /*1870*/  UMOV UR25, 0x80000020 ;  /* 0x8000002000197882 */ /* 0x000fe20000000000 */
[----:B------:R-:W-:Y:S01]  /*1880*/  ULEA.HI UR6, UR12, UR6, URZ, 0x1c ;  /* 0x000000060c067291 */ /* 0x000fe2000f8fe03f */
[----:B------:R-:W-:Y:S01]  /*1890*/  LOP3.LUT R7, R7, 0x1, RZ, 0x3c, !PT ;  /* 0x0000000107077812 */ /* 0x000fe200078e3cff */
[----:B------:R-:W-:Y:S01]  /*18a0*/  UMOV UR27, 0x40000040 ;  /* 0x40000040001b7882 */ /* 0x000fe20000000000 */
[----:B------:R-:W-:-:S02]  /*18b0*/  UIADD3 UR22, UR22, 0x20, URZ ;  /* 0x0000002016167890 */ /* 0x000fc4000fffe03f */
[----:B------:R-:W-:Y:S01]  /*18c0*/  ULOP3.LUT UR6, UR6, 0x3fff, URZ, 0xc0, !UPT ;  /* 0x00003fff06067892 */ /* 0x000fe2000f8ec03f */
[----:B------:R-:W-:Y:S01]  /*18d0*/  UMOV UR10, 0x80 ;  /* 0x00000080000a7882 */ /* 0x000fe20000000000 */
[----:B------:R-:W-:Y:S01]  /*18e0*/  UMOV UR11, 0x40000040 ;  /* 0x40000040000b7882 */ /* 0x000fe20000000000 */
[----:B------:R-:W-:Y:S02]  /*18f0*/  UMOV UR7, URZ ;  /* 0x0000003f00077c82 */ /* 0x000fe40008000000 */
[----:B------:R-:W-:Y:S02]  /*1900*/  UIADD3.64 UR10, UR6, UR10, URZ ;  /* 0x0000000a060a7297 */ /* 0x000fe4000fffe03f */
[----:B------:R-:W-:Y:S02]  /*1910*/  UMOV UR26, UR6 ;  /* 0x00000006001a7c82 */ /* 0x000fe40008000000 */
[----:B------:R-:W-:Y:S01]  /*1920*/  HGMMA.64x64x16.F32 R24, gdesc[UR24].tnspB, R24 ;  /* 0x40e00000181879f0 */ /* 0x000fe20008700818 */
[----:B-1----:R-:W-:-:S04]  /*1930*/  ISETP.LE.AND P0, PT, R2, UR22, PT ;  /* 0x0000001602007c0c */ /* 0x002fc8000bf03270 */
[----:B------:R-:W-:Y:S09]  /*1940*/  HGMMA.64x64x16.F32 R24, gdesc[UR8].tnspB, R24, gsb0 ;  /* 0x40e00000081879f0 */ /* 0x000ff20008000818 */
[----:B------:R-:W-:Y:S05]  /*1950*/  @!P0 BRA `(.L_x_49) ;  /* 0xfffffffc002c8947 */ /* 0x000fea000383ffff */
.L_x_47:
[----:B------:R-:W-:Y:S02]  /*1960*/  WARPGROUP.DEPBAR.LE gsb0, 0x0 ;  /* 0x00008000000079c5 */ /* 0x000fe40000010000 */
[----:B-----5:R-:W-:Y:S01]  /*1970*/  BAR.SYNC.DEFER_BLOCKING 0x0 ;  /* 0x0000000000007b1d */ /* 0x020fe20000010000 */
[C---:B-1----:R-:W-:Y:S01]  /*1980*/  IMAD.SHL.U32 R2, R0.reuse, 0x80, RZ ;  /* 0x0000008000027824 */ /* 0x042fe200078e00ff */
[----:B------:R-:W-:Y:S01]  /*1990*/  F2FP.F16.F32.PACK_AB R24, R25, R24 ;  /* 0x000000181918723e */ /* 0x000fe200000000ff */
[----:B------:R-:W-:Y:S01]  /*19a0*/  IMAD.SHL.U32 R3, R0, 0x40, RZ ;  /* 0x0000004000037824 */ /* 0x000fe200078e00ff */
[----:B------:R-:W-:Y:S02]  /*19b0*/  F2FP.F16.F32.PACK_AB R25, R27, R26 ;  /* 0x0000001a1b19723e */ /* 0x000fe400000000ff */
[----:B------:R-:W-:Y:S02]  /*19c0*/  ELECT P0, URZ, PT ;  /* 0x00000000003f782f */ /* 0x000fe40003800000 */
[----:B------:R-:W-:Y:S01]  /*19d0*/  LOP3.LUT R2, R2, 0x780, RZ, 0xc0, !PT ;  /* 0x0000078002027812 */ /* 0x000fe200078ec0ff */
[----:B------:R-:W-:Y:S01]  /*19e0*/  ULOP3.LUT UR18, UR18, 0x1, URZ, 0xc0, !UPT ;  /* 0x0000000112127892 */ /* 0x000fe2000f8ec03f */
[----:B------:R-:W-:Y:S01]  /*19f0*/  F2FP.F16.F32.PACK_AB R32, R33, R32 ;  /* 0x000000202120723e */ /* 0x000fe200000000ff */
[----:B------:R-:W-:Y:S01]  /*1a00*/  UMOV UR10, UR23 ;  /* 0x00000017000a7c82 */ /* 0x000fe20008000000 */
[----:B------:R-:W-:Y:S01]  /*1a10*/  LOP3.LUT R4, R2, 0x3800, R3, 0xf8, !PT ;  /* 0x0000380002047812 */ /* 0x000fe200078ef803 */
[----:B------:R-:W-:Y:S01]  /*1a20*/  IMAD.SHL.U32 R2, R0, 0x10, RZ ;  /* 0x0000001000027824 */ /* 0x000fe200078e00ff */
[----:B------:R-:W-:Y:S01]  /*1a30*/  F2FP.F16.F32.PACK_AB R26, R29, R28 ;  /* 0x0000001c1d1a723e */ /* 0x000fe200000000ff */
[----:B------:R-:W-:Y:S01]  /*1a40*/  ULEA UR8, UR18, UR12, 0xd ;  /* 0x0000000c12087291 */ /* 0x000fe2000f8e683f */
[----:B------:R-:W-:Y:S01]  /*1a50*/  F2FP.F16.F32.PACK_AB R27, R31, R30 ;  /* 0x0000001e1f1b723e */ /* 0x000fe200000000ff */
[----:B------:R-:W-:Y:S01]  /*1a60*/  ULEA UR9, UR18, UR13, 0x6 ;  /* 0x0000000d12097291 */ /* 0x000fe2000f8e303f */
[----:B------:R-:W-:-:S02]  /*1a70*/  LOP3.LUT R3, R2, 0x70, RZ, 0xc0, !PT ;  /* 0x0000007002037812 */ /* 0x000fc400078ec0ff */
[----:B------:R-:W-:Y:S02]  /*1a80*/  F2FP.F16.F32.PACK_AB R33, R35, R34 ;  /* 0x000000222321723e */ /* 0x000fe400000000ff */
[----:B------:R-:W-:Y:S02]  /*1a90*/  LOP3.LUT R3, R3, 0x10, R0, 0x78, !PT ;  /* 0x0000001003037812 */ /* 0x000fe400078e7800 */
[----:B------:R-:W-:Y:S01]  /*1aa0*/  F2FP.F16.F32.PACK_AB R40, R41, R40 ;  /* 0x000000282928723e */ /* 0x000fe200000000ff */
[----:B------:R-:W1:Y:S01]  /*1ab0*/  @!P2 SYNCS.CCTL.IV [UR12+0x3000] ;  /* 0x00300000ff00a9b1 */ /* 0x000e62000800000c */
[----:B------:R-:W-:Y:S02]  /*1ac0*/  LOP3.LUT R3, R4, R3, RZ, 0xfc, !PT ;  /* 0x0000000304037212 */ /* 0x000fe400078efcff */
[----:B------:R-:W-:Y:S02]  /*1ad0*/  F2FP.F16.F32.PACK_AB R34, R37, R36 ;  /* 0x000000242522723e */ /* 0x000fe400000000ff */
[C---:B------:R-:W-:Y:S01]  /*1ae0*/  LOP3.LUT R2, R3.reuse, 0x20, RZ, 0x3c, !PT ;  /* 0x0000002003027812 */ /* 0x040fe200078e3cff */
[C---:B------:R-:W-:Y:S01]  /*1af0*/  VIADD R0, R3.reuse, UR12 ;  /* 0x0000000c03007c36 */ /* 0x040fe20008000000 */
[----:B-1----:R-:W-:Y:S01]  /*1b00*/  BAR.SYNC.DEFER_BLOCKING 0x0 ;  /* 0x0000000000007b1d */ /* 0x002fe20000010000 */
[----:B------:R-:W-:-:S02]  /*1b10*/  LOP3.LUT R4, R3, 0x40, RZ, 0x3c, !PT ;  /* 0x0000004003047812 */ /* 0x000fc400078e3cff */
[----:B------:R-:W-:Y:S01]  /*1b20*/  LOP3.LUT R3, R3, 0x60, RZ, 0x3c, !PT ;  /* 0x0000006003037812 */ /* 0x000fe200078e3cff */
[----:B------:R-:W-:Y:S01]  /*1b30*/  VIADD R2, R2, UR12 ;  /* 0x0000000c02027c36 */ /* 0x000fe20008000000 */
[----:B------:R-:W-:Y:S01]  /*1b40*/  F2FP.F16.F32.PACK_AB R35, R39, R38 ;  /* 0x000000262723723e */ /* 0x000fe200000000ff */
[----:B------:R-:W-:Y:S01]  /*1b50*/  VIADD R4, R4, UR12 ;  /* 0x0000000c04047c36 */ /* 0x000fe20008000000 */
[----:B------:R-:W-:Y:S01]  /*1b60*/  F2FP.F16.F32.PACK_AB R41, R43, R42 ;  /* 0x0000002a2b29723e */ /* 0x000fe200000000ff */
[----:B------:R-:W-:Y:S01]  /*1b70*/  VIADD R3, R3, UR12 ;  /* 0x0000000c03037c36 */ /* 0x000fe20008000000 */
[----:B------:R-:W-:Y:S02]  /*1b80*/  F2FP.F16.F32.PACK_AB R48, R49, R48 ;  /* 0x000000303130723e */ /* 0x000fe400000000ff */
[----:B------:R-:W-:Y:S02]  /*1b90*/  F2FP.F16.F32.PACK_AB R42, R45, R44 ;  /* 0x0000002c2d2a723e */ /* 0x000fe400000000ff */
[----:B------:R-:W-:-:S02]  /*1ba0*/  F2FP.F16.F32.PACK_AB R43, R47, R46 ;  /* 0x0000002e2f2b723e */ /* 0x000fc400000000ff */
[----:B------:R-:W-:Y:S02]  /*1bb0*/  F2FP.F16.F32.PACK_AB R49, R51, R50 ;  /* 0x000000323331723e */ /* 0x000fe400000000ff */
[----:B------:R-:W-:Y:S02]  /*1bc0*/  F2FP.F16.F32.PACK_AB R50, R53, R52 ;  /* 0x000000343532723e */ /* 0x000fe400000000ff */
[----:B------:R-:W-:Y:S02]  /*1bd0*/  F2FP.F16.F32.PACK_AB R51, R55, R54 ;  /* 0x000000363733723e */ /* 0x000fe400000000ff */
[----:B------:R-:W-:Y:S01]  /*1be0*/  ISETP.LT.U32.AND P0, PT, R6, 0x40, P0 ;  /* 0x000000400600780c */ /* 0x000fe20000701070 */
[----:B------:R-:W-:Y:S04]  /*1bf0*/  STSM.16.M88.4 [R0], R24 ;  /* 0x0000001800007844 */ /* 0x000fe80000000200 */
[----:B------:R-:W-:Y:S04]  /*1c00*/  STSM.16.M88.4 [R2], R32 ;  /* 0x0000002002007844 */ /* 0x000fe80000000200 */
[----:B------:R-:W-:Y:S04]  /*1c10*/  STSM.16.M88.4 [R4], R40 ;  /* 0x0000002804007844 */ /* 0x000fe80000000200 */
[----:B------:R-:W-:Y:S01]  /*1c20*/  VOTEU.ANY UP0, P0 ;  /* 0x00000000003f7886 */ /* 0x000fe20000000100 */
[----:B------:R-:W-:Y:S01]  /*1c30*/  VOTEU.ANY UP1, P0 ;  /* 0x00000000003f7886 */ /* 0x000fe20000020100 */
[----:B------:R-:W-:Y:S03]  /*1c40*/  STSM.16.M88.4 [R3], R48 ;  /* 0x0000003003007844 */ /* 0x000fe60000000200 */
[----:B----4-:R-:W-:Y:S01]  /*1c50*/  @UP0 UMOV UR4, UR29 ;  /* 0x0000001d00040c82 */ /* 0x010fe20008000000 */
[----:B------:R1:W-:Y:S06]  /*1c60*/  MEMBAR.ALL.CTA ;  /* 0x0000000000007992 */ /* 0x0003ec0000008000 */
[----:B-1----:R-:W1:Y:S01]  /*1c70*/  FENCE.VIEW.ASYNC.S ;  /* 0x00000000000073c6 */ /* 0x002e620000000000 */
[----:B------:R-:W-:Y:S01]  /*1c80*/  @UP0 UMOV UR5, UR30 ;  /* 0x0000001e00050c82 */ /* 0x000fe20008000000 */
[----:B-1----:R-:W-:Y:S06]  /*1c90*/  BAR.SYNC.DEFER_BLOCKING 0x0 ;  /* 0x0000000000007b1d */ /* 0x002fec0000010000 */
[----:B------:R1:W-:Y:S01]  /*1ca0*/  @UP1 UTMASTG.2D [UR8], [UR4] ;  /* 0x00000008040013b5 */ /* 0x0003e20008008000 */
[----:B------:R0:W-:Y:S01]  /*1cb0*/  UTMACMDFLUSH ;  /* 0x00000000000079b7 */ /* 0x0001e20000000000 */
[----:B------:R-:W-:-:S04]  /*1cc0*/  DEPBAR.LE SB0, 0x0 ;  /* 0x000080000000791a */ /* 0x000fc80000000000 */
[----:B------:R-:W-:Y:S06]  /*1cd0*/  BAR.SYNC.DEFER_BLOCKING 0x0 ;  /* 0x0000000000007b1d */ /* 0x000fec0000010000 */
[----:B-1----:R-:W-:Y:S05]  /*1ce0*/  EXIT ;  /* 0x000000000000794d */ /* 0x002fea0003800000 */
.L_x_48:
[----:B------:R-:W1:Y:S02]  /*1cf0*/  SYNCS.PHASECHK.TRANS64.TRYWAIT P0, [UR12+0x3000], R2 ;  /* 0x00300002ff0075a7 */ /* 0x000e64000800014c */
[----:B-1----:R-:W-:Y:S05]  /*1d00*/  @!P0 BRA `(.L_x_48) ;  /* 0xfffffffc00f88947 */ /* 0x002fea000383ffff */
[----:B------:R-:W-:Y:S05]  /*1d10*/  BRA `(.L_x_50) ;  /* 0xfffffff800bc7947 */ /* 0x000fea000383ffff */
.L_x_51:
[----:B------:R-:W-:-:S00]  /*1d20*/  BRA `(.L_x_51) ;  /* 0xfffffffc00fc7947 */ /* 0x000fc0000383ffff */
[----:B------:R-:W-:-:S00]  /*1d30*/  NOP ;  /* 0x0000000000007918 */ /* 0x000fc00000000000 */
        /* <DEDUP_REMOVED lines=12> */
.L_x_52:


//--------------------- .nv.shared.gluon_wgmma    --------------------------
	.section	.nv.shared.gluon_wgmma,"aw",@nobits
	.sectionflags	@""
	.align	16
	.zero		1024


//--------------------- .nv.shared.reserved.0     --------------------------
	.section	.nv.shared.reserved.0,"aw",@nobits
	.weak		__nv_reservedSMEM_offset_0_alias
	.size		__nv_reservedSMEM_offset_0_alias, 0, 0
	.other		__nv_reservedSMEM_offset_0_alias,@"STO_CUDA_RESERVED_SHARED STV_DEFAULT"
__nv_reservedSMEM_offset_0_alias:
	.zero		0


//--------------------- .nv.constant0.gluon_wgmma --------------------------
	.section	.nv.constant0.gluon_wgmma,"a",@progbits
	.sectionflags	@""
	.align	4
.nv.constant0.gluon_wgmma:
	.zero		608


//--------------------- SYMBOLS --------------------------

	.type		.nv.reservedSmem.offset0,@object
	.size		.nv.reservedSmem.offset0,0x4
